# CuTe-DSL kernel — source=cudnn_frontend_dsl family=grouped_gemm_swiglu
# config = {"ab_dtype": "Float8E4M3FN", "sf_vec": 16, "d_dtype": "Float8E4M3FN", "vector_f32": false, "mma_mn": [128, 128], "cluster_mn": [1, 1]}


// ===== COMPILED SASS (sm_100a) =====

	.target	sm_100a

	.elftype	@"ET_EXEC"


//--------------------- .note.nv.tkinfo           --------------------------
	.section	.note.nv.tkinfo,"",@"SHT_NOTE"
	.sectionflags	@"SHF_NOTE_NV_TKINFO"
	.tkinfo
        /*0018*/ 	.word	0x00000081
        /*0030*/ 	.string	""
        /*0030*/ 	.string	"ptxas"
        /*0030*/ 	.string	"Cuda compilation tools, release 12.9, V12.9.83"
        /*0030*/ 	.string	"Build system must define TOOLS_VERSION_EXTENDED"
        /*0030*/ 	.string	"-O 3 -arch sm_100a "



//--------------------- .note.nv.cuver            --------------------------
	.section	.note.nv.cuver,"",@"SHT_NOTE"
	.sectionflags	@"SHF_NOTE_NV_CUVER"
        /*0018*/ 	.short	0x0001
        /*001a*/ 	.short	0x0064
        /*001c*/ 	.short	0x0001
        /*001e*/ 	.short	0x0000
        /*0020*/ 	.short	0x0001
        /*0022*/ 	.short	0x0000


//--------------------- .nv.info                  --------------------------
	.section	.nv.info,"",@"SHT_CUDA_INFO"
	.align	4


	//----- nvinfo : EIATTR_REGCOUNT
	.align		4
        /*0000*/ 	.byte	0x04, 0x2f
        /*0002*/ 	.short	(.L_4 - .L_3)
	.align		4
.L_3:
        /*0004*/ 	.word	index@(kernel_cutlass_kernel_cudnngrouped_gemmgrouped_gemm_swiglugrouped_gemm_swiglu_quantBlockScaledContiguousGroupedGemmKernel_object_at__TiledMMA_ThrLayoutVMNK11110000_PermutationMNK____MMAAt_0)
        /*0008*/ 	.word	0x00000084


	//----- nvinfo : EIATTR_FRAME_SIZE
	.align		4
.L_4:
        /*000c*/ 	.byte	0x04, 0x11
        /*000e*/ 	.short	(.L_6 - .L_5)
	.align		4
.L_5:
        /*0010*/ 	.word	index@($__internal_2_$__cuda_sm10x_tcgen05_guardrail_trap_unallocated_columns_being_dealloced)
        /*0014*/ 	.word	0x00000000


	//----- nvinfo : EIATTR_FRAME_SIZE
	.align		4
.L_6:
        /*0018*/ 	.byte	0x04, 0x11
        /*001a*/ 	.short	(.L_8 - .L_7)
	.align		4
.L_7:
        /*001c*/ 	.word	index@($__internal_1_$__cuda_sm10x_tcgen05_guardrail_trap_phase_invalid_during_alloc)
        /*0020*/ 	.word	0x00000000


	//----- nvinfo : EIATTR_FRAME_SIZE
	.align		4
.L_8:
        /*0024*/ 	.byte	0x04, 0x11
        /*0026*/ 	.short	(.L_10 - .L_9)
	.align		4
.L_9:
        /*0028*/ 	.word	index@($__internal_0_$__cuda_sm10x_tcgen05_guardrail_trap_col_being_dealloced_not_returned_by_alloc)
        /*002c*/ 	.word	0x00000000


	//----- nvinfo : EIATTR_FRAME_SIZE
	.align		4
.L_10:
        /*0030*/ 	.byte	0x04, 0x11
        /*0032*/ 	.short	(.L_12 - .L_11)
	.align		4
.L_11:
        /*0034*/ 	.word	index@(kernel_cutlass_kernel_cudnngrouped_gemmgrouped_gemm_swiglugrouped_gemm_swiglu_quantBlockScaledContiguousGroupedGemmKernel_object_at__TiledMMA_ThrLayoutVMNK11110000_PermutationMNK____MMAAt_0)
        /*0038*/ 	.word	0x00000000


	//----- nvinfo : EIATTR_MIN_STACK_SIZE
	.align		4
.L_12:
        /*003c*/ 	.byte	0x04, 0x12
        /*003e*/ 	.short	(.L_14 - .L_13)
	.align		4
.L_13:
        /*0040*/ 	.word	index@(kernel_cutlass_kernel_cudnngrouped_gemmgrouped_gemm_swiglugrouped_gemm_swiglu_quantBlockScaledContiguousGroupedGemmKernel_object_at__TiledMMA_ThrLayoutVMNK11110000_PermutationMNK____MMAAt_0)
        /*0044*/ 	.word	0x00000000
.L_14:


//--------------------- .nv.info.kernel_cutlass_kernel_cudnngrouped_gemmgrouped_gemm_swiglugrouped_gemm_swiglu_quantBlockScaledContiguousGroupedGemmKernel_object_at__TiledMMA_ThrLayoutVMNK11110000_PermutationMNK____MMAAt_0 --------------------------
	.section	.nv.info.kernel_cutlass_kernel_cudnngrouped_gemmgrouped_gemm_swiglugrouped_gemm_swiglu_quantBlockScaledContiguousGroupedGemmKernel_object_at__TiledMMA_ThrLayoutVMNK11110000_PermutationMNK____MMAAt_0,"",@"SHT_CUDA_INFO"
	.sectionflags	@""
	.align	4


	//----- nvinfo : EIATTR_CUDA_API_VERSION
	.align		4
        /*0000*/ 	.byte	0x04, 0x37
        /*0002*/ 	.short	(.L_16 - .L_15)
.L_15:
        /*0004*/ 	.word	0x00000081


	//----- nvinfo : EIATTR_KPARAM_INFO
	.align		4
.L_16:
        /*0008*/ 	.byte	0x04, 0x17
        /*000a*/ 	.short	(.L_18 - .L_17)
.L_17:
        /*000c*/ 	.word	0x00000000
        /*0010*/ 	.short	0x000f
        /*0012*/ 	.short	0x03f8
        /*0014*/ 	.byte	0x00, 0xf0, 0x31, 0x00


	//----- nvinfo : EIATTR_KPARAM_INFO
	.align		4
.L_18:
        /*0018*/ 	.byte	0x04, 0x17
        /*001a*/ 	.short	(.L_20 - .L_19)
.L_19:
        /*001c*/ 	.word	0x00000000
        /*0020*/ 	.short	0x000e
        /*0022*/ 	.short	0x03ec
        /*0024*/ 	.byte	0x00, 0xf0, 0x31, 0x00


	//----- nvinfo : EIATTR_KPARAM_INFO
	.align		4
.L_20:
        /*0028*/ 	.byte	0x04, 0x17
        /*002a*/ 	.short	(.L_22 - .L_21)
.L_21:
        /*002c*/ 	.word	0x00000000
        /*0030*/ 	.short	0x000d
        /*0032*/ 	.short	0x03e0
        /*0034*/ 	.byte	0x00, 0xf0, 0x31, 0x00


	//----- nvinfo : EIATTR_KPARAM_INFO
	.align		4
.L_22:
        /*0038*/ 	.byte	0x04, 0x17
        /*003a*/ 	.short	(.L_24 - .L_23)
.L_23:
        /*003c*/ 	.word	0x00000000
        /*0040*/ 	.short	0x000c
        /*0042*/ 	.short	0x03d8
        /*0044*/ 	.byte	0x00, 0xf0, 0x21, 0x00


	//----- nvinfo : EIATTR_KPARAM_INFO
	.align		4
.L_24:
        /*0048*/ 	.byte	0x04, 0x17
        /*004a*/ 	.short	(.L_26 - .L_25)
.L_25:
        /*004c*/ 	.word	0x00000000
        /*0050*/ 	.short	0x000b
        /*0052*/ 	.short	0x03d0
        /*0054*/ 	.byte	0x00, 0xf0, 0x21, 0x00


	//----- nvinfo : EIATTR_KPARAM_INFO
	.align		4
.L_26:
        /*0058*/ 	.byte	0x04, 0x17
        /*005a*/ 	.short	(.L_28 - .L_27)
.L_27:
        /*005c*/ 	.word	0x00000000
        /*0060*/ 	.short	0x000a
        /*0062*/ 	.short	0x03c8
        /*0064*/ 	.byte	0x00, 0xf0, 0x21, 0x00


	//----- nvinfo : EIATTR_KPARAM_INFO
	.align		4
.L_28:
        /*0068*/ 	.byte	0x04, 0x17
        /*006a*/ 	.short	(.L_30 - .L_29)
.L_29:
        /*006c*/ 	.word	0x00000000
        /*0070*/ 	.short	0x0009
        /*0072*/ 	.short	0x03c0
        /*0074*/ 	.byte	0x00, 0xf0, 0x21, 0x00


	//----- nvinfo : EIATTR_KPARAM_INFO
	.align		4
.L_30:
        /*0078*/ 	.byte	0x04, 0x17
        /*007a*/ 	.short	(.L_32 - .L_31)
.L_31:
        /*007c*/ 	.word	0x00000000
        /*0080*/ 	.short	0x0008
        /*0082*/ 	.short	0x0340
        /*0084*/ 	.byte	0x00, 0xf0, 0x01, 0x02


	//----- nvinfo : EIATTR_KPARAM_INFO
	.align		4
.L_32:
        /*0088*/ 	.byte	0x04, 0x17
        /*008a*/ 	.short	(.L_34 - .L_33)
.L_33:
        /*008c*/ 	.word	0x00000000
        /*0090*/ 	.short	0x0007
        /*0092*/ 	.short	0x02c0
        /*0094*/ 	.byte	0x00, 0xf0, 0x01, 0x02


	//----- nvinfo : EIATTR_KPARAM_INFO
	.align		4
.L_34:
        /*0098*/ 	.byte	0x04, 0x17
        /*009a*/ 	.short	(.L_36 - .L_35)
.L_35:
        /*009c*/ 	.word	0x00000000
        /*00a0*/ 	.short	0x0006
        /*00a2*/ 	.short	0x0240
        /*00a4*/ 	.byte	0x00, 0xf0, 0x01, 0x02


	//----- nvinfo : EIATTR_KPARAM_INFO
	.align		4
.L_36:
        /*00a8*/ 	.byte	0x04, 0x17
        /*00aa*/ 	.short	(.L_38 - .L_37)
.L_37:
        /*00ac*/ 	.word	0x00000000
        /*00b0*/ 	.short	0x0005
        /*00b2*/ 	.short	0x01c0
        /*00b4*/ 	.byte	0x00, 0xf0, 0x01, 0x02


	//----- nvinfo : EIATTR_KPARAM_INFO
	.align		4
.L_38:
        /*00b8*/ 	.byte	0x04, 0x17
        /*00ba*/ 	.short	(.L_40 - .L_39)
.L_39:
        /*00bc*/ 	.word	0x00000000
        /*00c0*/ 	.short	0x0004
        /*00c2*/ 	.short	0x0140
        /*00c4*/ 	.byte	0x00, 0xf0, 0x01, 0x02


	//----- nvinfo : EIATTR_KPARAM_INFO
	.align		4
.L_40:
        /*00c8*/ 	.byte	0x04, 0x17
        /*00ca*/ 	.short	(.L_42 - .L_41)
.L_41:
        /*00cc*/ 	.word	0x00000000
        /*00d0*/ 	.short	0x0003
        /*00d2*/ 	.short	0x00c0
        /*00d4*/ 	.byte	0x00, 0xf0, 0x01, 0x02


	//----- nvinfo : EIATTR_KPARAM_INFO
	.align		4
.L_42:
        /*00d8*/ 	.byte	0x04, 0x17
        /*00da*/ 	.short	(.L_44 - .L_43)
.L_43:
        /*00dc*/ 	.word	0x00000000
        /*00e0*/ 	.short	0x0002
        /*00e2*/ 	.short	0x0040
        /*00e4*/ 	.byte	0x00, 0xf0, 0x01, 0x02


	//----- nvinfo : EIATTR_KPARAM_INFO
	.align		4
.L_44:
        /*00e8*/ 	.byte	0x04, 0x17
        /*00ea*/ 	.short	(.L_46 - .L_45)
.L_45:
        /*00ec*/ 	.word	0x00000000
        /*00f0*/ 	.short	0x0001
        /*00f2*/ 	.short	0x000c
        /*00f4*/ 	.byte	0x00, 0xf0, 0x31, 0x00


	//----- nvinfo : EIATTR_KPARAM_INFO
	.align		4
.L_46:
        /*00f8*/ 	.byte	0x04, 0x17
        /*00fa*/ 	.short	(.L_48 - .L_47)
.L_47:
        /*00fc*/ 	.word	0x00000000
        /*0100*/ 	.short	0x0000
        /*0102*/ 	.short	0x0000
        /*0104*/ 	.byte	0x00, 0xf0, 0x31, 0x00


	//----- nvinfo : EIATTR_AT_ENTRY_FRAGMENTS
	.align		4
.L_48:
        /*0108*/ 	.byte	0x04, 0x4f
        /*010a*/ 	.short	(.L_50 - .L_49)


	//   ....[0]....
.L_49:
        /*010c*/ 	.word	0x00000004


	//----- nvinfo : EIATTR_RESERVED_SMEM_USED
	.align		4
.L_50:
        /*0110*/ 	.byte	0x01, 0x41
	.zero		2


	//----- nvinfo : EIATTR_SPARSE_MMA_MASK
	.align		4
        /*0114*/ 	.byte	0x03, 0x50
        /*0116*/ 	.short	0x0000


	//----- nvinfo : EIATTR_TCGEN05_1CTA_USED
	.align		4
        /*0118*/ 	.byte	0x01, 0x51
	.zero		2


	//----- nvinfo : EIATTR_MAXREG_COUNT
	.align		4
        /*011c*/ 	.byte	0x03, 0x1b
        /*011e*/ 	.short	0x00ff


	//----- nvinfo : EIATTR_NUM_BARRIERS
	.align		4
        /*0120*/ 	.byte	0x02, 0x4c
        /*0122*/ 	.byte	0x05
	.zero		1


	//----- nvinfo : EIATTR_INT_WARP_WIDE_INSTR_OFFSETS
	.align		4
        /*0124*/ 	.byte	0x04, 0x31
        /*0126*/ 	.short	(.L_52 - .L_51)


	//   ....[0]....
.L_51:
        /*0128*/ 	.word	0x00004d20


	//   ....[1]....
        /*012c*/ 	.word	0x00004d60


	//----- nvinfo : EIATTR_COOP_GROUP_MASK_REGIDS
	.align		4
.L_52:
        /*0130*/ 	.byte	0x04, 0x29
        /*0132*/ 	.short	(.L_54 - .L_53)


	//   ....[0]....
.L_53:
        /*0134*/ 	.word	0xffffffff


	//   ....[1]....
        /*0138*/ 	.word	0xffffffff


	//   ....[2]....
        /*013c*/ 	.word	0xffffffff


	//   ....[3]....
        /*0140*/ 	.word	0xffffffff


	//   ....[4]....
        /*0144*/ 	.word	0xffffffff


	//   ....[5]....
        /*0148*/ 	.word	0xffffffff


	//   ....[6]....
        /*014c*/ 	.word	0xffffffff


	//   ....[7]....
        /*0150*/ 	.word	0xffffffff


	//   ....[8]....
        /*0154*/ 	.word	0xffffffff


	//----- nvinfo : EIATTR_COOP_GROUP_INSTR_OFFSETS
	.align		4
.L_54:
        /*0158*/ 	.byte	0x04, 0x28
        /*015a*/ 	.short	(.L_56 - .L_55)


	//   ....[0]....
.L_55:
        /*015c*/ 	.word	0x000000b0


	//   ....[1]....
        /*0160*/ 	.word	0x000009c0


	//   ....[2]....
        /*0164*/ 	.word	0x00000c00


	//   ....[3]....
        /*0168*/ 	.word	0x00000c60


	//   ....[4]....
        /*016c*/ 	.word	0x00002570


	//   ....[5]....
        /*0170*/ 	.word	0x00002830


	//   ....[6]....
        /*0174*/ 	.word	0x00004910


	//   ....[7]....
        /*0178*/ 	.word	0x00004bc0


	//   ....[8]....
        /*017c*/ 	.word	0x00004e10


	//----- nvinfo : EIATTR_VRC_CTA_INIT_COUNT
	.align		4
.L_56:
        /*0180*/ 	.byte	0x02, 0x4a
        /*0182*/ 	.byte	0x80
	.zero		1


	//----- nvinfo : EIATTR_MBARRIER_INSTR_OFFSETS
	.align		4
        /*0184*/ 	.byte	0x04, 0x39
        /*0186*/ 	.short	(.L_58 - .L_57)


	//   ....[0]....
.L_57:
        /*0188*/ 	.word	0x00000330
        /*018c*/ 	.word	0x000000ff
        /*0190*/ 	.word	0x00000000
        /*0194*/ 	.short	0x0100
        /*0196*/ 	.byte	0x05
	.zero		1


	//   ....[1]....
        /*0198*/ 	.word	0x00000340
        /*019c*/ 	.word	0x000000ff
        /*01a0*/ 	.word	0x00000008
        /*01a4*/ 	.short	0x0100
        /*01a6*/ 	.byte	0x05
	.zero		1


	//   ....[2]....
        /*01a8*/ 	.word	0x00000350
        /*01ac*/ 	.word	0x000000ff
        /*01b0*/ 	.word	0x00000010
        /*01b4*/ 	.short	0x0100
        /*01b6*/ 	.byte	0x05
	.zero		1


	//   ....[3]....
        /*01b8*/ 	.word	0x00000360
        /*01bc*/ 	.word	0x000000ff
        /*01c0*/ 	.word	0x00000018
        /*01c4*/ 	.short	0x0100
        /*01c6*/ 	.byte	0x05
	.zero		1


	//   ....[4]....
        /*01c8*/ 	.word	0x00000370
        /*01cc*/ 	.word	0x000000ff
        /*01d0*/ 	.word	0x00000020
        /*01d4*/ 	.short	0x0100
        /*01d6*/ 	.byte	0x05
	.zero		1


	//   ....[5]....
        /*01d8*/ 	.word	0x00000380
        /*01dc*/ 	.word	0x000000ff
        /*01e0*/ 	.word	0x00000028
        /*01e4*/ 	.short	0x0100
        /*01e6*/ 	.byte	0x05
	.zero		1


	//   ....[6]....
        /*01e8*/ 	.word	0x00000390
        /*01ec*/ 	.word	0x000000ff
        /*01f0*/ 	.word	0x00000030
        /*01f4*/ 	.short	0x0100
        /*01f6*/ 	.byte	0x05
	.zero		1


	//   ....[7]....
        /*01f8*/ 	.word	0x000003a0
        /*01fc*/ 	.word	0x000000ff
        /*0200*/ 	.word	0x00000038
        /*0204*/ 	.short	0x0100
        /*0206*/ 	.byte	0x05
	.zero		1


	//   ....[8]....
        /*0208*/ 	.word	0x000003b0
        /*020c*/ 	.word	0x000000ff
        /*0210*/ 	.word	0x00000040
        /*0214*/ 	.short	0x0100
        /*0216*/ 	.byte	0x05
	.zero		1


	//   ....[9]....
        /*0218*/ 	.word	0x000003c0
        /*021c*/ 	.word	0x000000ff
        /*0220*/ 	.word	0x00000048
        /*0224*/ 	.short	0x0100
        /*0226*/ 	.byte	0x05
	.zero		1


	//   ....[10]....
        /*0228*/ 	.word	0x000003d0
        /*022c*/ 	.word	0x000000ff
        /*0230*/ 	.word	0x00000050
        /*0234*/ 	.short	0x0100
        /*0236*/ 	.byte	0x05
	.zero		1


	//   ....[11]....
        /*0238*/ 	.word	0x000003e0
        /*023c*/ 	.word	0x000000ff
        /*0240*/ 	.word	0x00000058
        /*0244*/ 	.short	0x0100
        /*0246*/ 	.byte	0x05
	.zero		1


	//   ....[12]....
        /*0248*/ 	.word	0x000004f0
        /*024c*/ 	.word	0x000000ff
        /*0250*/ 	.word	0x00000060
        /*0254*/ 	.short	0x0100
        /*0256*/ 	.byte	0x06
	.zero		1


	//   ....[13]....
        /*0258*/ 	.word	0x00000500
        /*025c*/ 	.word	0x000000ff
        /*0260*/ 	.word	0x00000068
        /*0264*/ 	.short	0x0100
        /*0266*/ 	.byte	0x06
	.zero		1


	//   ....[14]....
        /*0268*/ 	.word	0x00000510
        /*026c*/ 	.word	0x000000ff
        /*0270*/ 	.word	0x00000070
        /*0274*/ 	.short	0x0100
        /*0276*/ 	.byte	0x06
	.zero		1


	//   ....[15]....
        /*0278*/ 	.word	0x00000520
        /*027c*/ 	.word	0x000000ff
        /*0280*/ 	.word	0x00000078
        /*0284*/ 	.short	0x0100
        /*0286*/ 	.byte	0x06
	.zero		1


	//   ....[16]....
        /*0288*/ 	.word	0x00000630
        /*028c*/ 	.word	0x000000ff
        /*0290*/ 	.word	0x00000080
        /*0294*/ 	.short	0x0100
        /*0296*/ 	.byte	0x06
	.zero		1


	//   ....[17]....
        /*0298*/ 	.word	0x00000640
        /*029c*/ 	.word	0x000000ff
        /*02a0*/ 	.word	0x00000088
        /*02a4*/ 	.short	0x0100
        /*02a6*/ 	.byte	0x06
	.zero		1


	//   ....[18]....
        /*02a8*/ 	.word	0x00000650
        /*02ac*/ 	.word	0x000000ff
        /*02b0*/ 	.word	0x00000090
        /*02b4*/ 	.short	0x0100
        /*02b6*/ 	.byte	0x06
	.zero		1


	//   ....[19]....
        /*02b8*/ 	.word	0x00000660
        /*02bc*/ 	.word	0x000000ff
        /*02c0*/ 	.word	0x00000098
        /*02c4*/ 	.short	0x0100
        /*02c6*/ 	.byte	0x06
	.zero		1


	//   ....[20]....
        /*02c8*/ 	.word	0x00000cc0
        /*02cc*/ 	.word	0x0000000e
        /*02d0*/ 	.word	0x00000090
        /*02d4*/ 	.short	0x010a
        /*02d6*/ 	.byte	0xff
	.zero		1


	//   ....[21]....
        /*02d8*/ 	.word	0x00000da0
        /*02dc*/ 	.word	0x0000000e
        /*02e0*/ 	.word	0x00000080
        /*02e4*/ 	.short	0x0101
        /*02e6*/ 	.byte	0xff
	.zero		1


	//   ....[22]....
        /*02e8*/ 	.word	0x00000fb0
        /*02ec*/ 	.word	0x00000002
        /*02f0*/ 	.word	0x00000090
        /*02f4*/ 	.short	0x010a
        /*02f6*/ 	.byte	0xff
	.zero		1


	//   ....[23]....
        /*02f8*/ 	.word	0x000010d0
        /*02fc*/ 	.word	0x00000002
        /*0300*/ 	.word	0x00000080
        /*0304*/ 	.short	0x0101
        /*0306*/ 	.byte	0xff
	.zero		1


	//   ....[24]....
        /*0308*/ 	.word	0x000010e0
        /*030c*/ 	.word	0x00000008
        /*0310*/ 	.word	0x00000090
        /*0314*/ 	.short	0x010a
        /*0316*/ 	.byte	0xff
	.zero		1


	//   ....[25]....
        /*0318*/ 	.word	0x00001150
        /*031c*/ 	.word	0x000000ff
        /*0320*/ 	.word	0x00000080
        /*0324*/ 	.short	0x010a
        /*0326*/ 	.byte	0x17
	.zero		1


	//   ....[26]....
        /*0328*/ 	.word	0x000011d0
        /*032c*/ 	.word	0x000000ff
        /*0330*/ 	.word	0x00000090
        /*0334*/ 	.short	0x0101
        /*0336*/ 	.byte	0x17
	.zero		1


	//   ....[27]....
        /*0338*/ 	.word	0x00001390
        /*033c*/ 	.word	0x000000ff
        /*0340*/ 	.word	0x00000030
        /*0344*/ 	.short	0x010a
        /*0346*/ 	.byte	0x05
	.zero		1


	//   ....[28]....
        /*0348*/ 	.word	0x000014b0
        /*034c*/ 	.word	0x000000ff
        /*0350*/ 	.word	0x00000030
        /*0354*/ 	.short	0x010a
        /*0356*/ 	.byte	0x05
	.zero		1


	//   ....[29]....
        /*0358*/ 	.word	0x00001610
        /*035c*/ 	.word	0x000000ff
        /*0360*/ 	.word	0x00000030
        /*0364*/ 	.short	0x010a
        /*0366*/ 	.byte	0x16
	.zero		1


	//   ....[30]....
        /*0368*/ 	.word	0x00001650
        /*036c*/ 	.word	0x00000003
        /*0370*/ 	.word	0x00000080
        /*0374*/ 	.short	0x010a
        /*0376*/ 	.byte	0xff
	.zero		1


	//   ....[31]....
        /*0378*/ 	.word	0x000016f0
        /*037c*/ 	.word	0x00000003
        /*0380*/ 	.word	0x00000090
        /*0384*/ 	.short	0x0101
        /*0386*/ 	.byte	0xff
	.zero		1


	//   ....[32]....
        /*0388*/ 	.word	0x000018e0
        /*038c*/ 	.word	0x000000ff
        /*0390*/ 	.word	0x00000030
        /*0394*/ 	.short	0x010a
        /*0396*/ 	.byte	0x05
	.zero		1


	//   ....[33]....
        /*0398*/ 	.word	0x000019a0
        /*039c*/ 	.word	0x000000ff
        /*03a0*/ 	.word	0x00000080
        /*03a4*/ 	.short	0x010a
        /*03a6*/ 	.byte	0x0c
	.zero		1


	//   ....[34]....
        /*03a8*/ 	.word	0x00001a30
        /*03ac*/ 	.word	0x000000ff
        /*03b0*/ 	.word	0x00000090
        /*03b4*/ 	.short	0x0101
        /*03b6*/ 	.byte	0x0c
	.zero		1


	//   ....[35]....
        /*03b8*/ 	.word	0x00001e70
        /*03bc*/ 	.word	0x000000ff
        /*03c0*/ 	.word	0x00000000
        /*03c4*/ 	.short	0x010a
        /*03c6*/ 	.byte	0x10
	.zero		1


	//   ....[36]....
        /*03c8*/ 	.word	0x00001e80
        /*03cc*/ 	.word	0x000000ff
        /*03d0*/ 	.word	0x00000070
        /*03d4*/ 	.short	0x010a
        /*03d6*/ 	.byte	0x12
	.zero		1


	//   ....[37]....
        /*03d8*/ 	.word	0x00001ea0
        /*03dc*/ 	.word	0x000000ff
        /*03e0*/ 	.word	0x00000070
        /*03e4*/ 	.short	0x010a
        /*03e6*/ 	.byte	0x12
	.zero		1


	//   ....[38]....
        /*03e8*/ 	.word	0x000020f0
        /*03ec*/ 	.word	0x000000ff
        /*03f0*/ 	.word	0x00000000
        /*03f4*/ 	.short	0x010a
        /*03f6*/ 	.byte	0x0d
	.zero		1


	//   ....[39]....
        /*03f8*/ 	.word	0x00002260
        /*03fc*/ 	.word	0x000000ff
        /*0400*/ 	.word	0x00000000
        /*0404*/ 	.short	0x010a
        /*0406*/ 	.byte	0x10
	.zero		1


	//   ....[40]....
        /*0408*/ 	.word	0x00002350
        /*040c*/ 	.word	0x000000ff
        /*0410*/ 	.word	0x00000070
        /*0414*/ 	.short	0x010a
        /*0416*/ 	.byte	0x10
	.zero		1


	//   ....[41]....
        /*0418*/ 	.word	0x00002360
        /*041c*/ 	.word	0x00000000
        /*0420*/ 	.word	0x00000080
        /*0424*/ 	.short	0x010a
        /*0426*/ 	.byte	0xff
	.zero		1


	//   ....[42]....
        /*0428*/ 	.word	0x00002400
        /*042c*/ 	.word	0x00000000
        /*0430*/ 	.word	0x00000090
        /*0434*/ 	.short	0x0101
        /*0436*/ 	.byte	0xff
	.zero		1


	//   ....[43]....
        /*0438*/ 	.word	0x00002510
        /*043c*/ 	.word	0x00000000
        /*0440*/ 	.word	0x00000070
        /*0444*/ 	.short	0x010a
        /*0446*/ 	.byte	0xff
	.zero		1


	//   ....[44]....
        /*0448*/ 	.word	0x000028a0
        /*044c*/ 	.word	0x00000003
        /*0450*/ 	.word	0x00000080
        /*0454*/ 	.short	0x010a
        /*0456*/ 	.byte	0xff
	.zero		1


	//   ....[45]....
        /*0458*/ 	.word	0x00002900
        /*045c*/ 	.word	0x00000003
        /*0460*/ 	.word	0x00000090
        /*0464*/ 	.short	0x0101
        /*0466*/ 	.byte	0xff
	.zero		1


	//   ....[46]....
        /*0468*/ 	.word	0x00002ce0
        /*046c*/ 	.word	0x00000034
        /*0470*/ 	.word	0x00000060
        /*0474*/ 	.short	0x010a
        /*0476*/ 	.byte	0xff
	.zero		1


	//   ....[47]....
        /*0478*/ 	.word	0x000048c0
        /*047c*/ 	.word	0x00000034
        /*0480*/ 	.word	0x00000070
        /*0484*/ 	.short	0x0101
        /*0486*/ 	.byte	0xff
	.zero		1


	//   ....[48]....
        /*0488*/ 	.word	0x000048d0
        /*048c*/ 	.word	0x00000005
        /*0490*/ 	.word	0x00000080
        /*0494*/ 	.short	0x010a
        /*0496*/ 	.byte	0xff
	.zero		1


	//   ....[49]....
        /*0498*/ 	.word	0x00004990
        /*049c*/ 	.word	0x00000005
        /*04a0*/ 	.word	0x00000090
        /*04a4*/ 	.short	0x0101
        /*04a6*/ 	.byte	0xff
	.zero		1


	//   ....[50]....
        /*04a8*/ 	.word	0x00004e60
        /*04ac*/ 	.word	0x0000000e
        /*04b0*/ 	.word	0x00000090
        /*04b4*/ 	.short	0x010a
        /*04b6*/ 	.byte	0xff
	.zero		1


	//   ....[51]....
        /*04b8*/ 	.word	0x00004ec0
        /*04bc*/ 	.word	0x00000002
        /*04c0*/ 	.word	0x00000090
        /*04c4*/ 	.short	0x010a
        /*04c6*/ 	.byte	0xff
	.zero		1


	//   ....[52]....
        /*04c8*/ 	.word	0x00004f20
        /*04cc*/ 	.word	0x00000008
        /*04d0*/ 	.word	0x00000090
        /*04d4*/ 	.short	0x010a
        /*04d6*/ 	.byte	0xff
	.zero		1


	//   ....[53]....
        /*04d8*/ 	.word	0x00004f80
        /*04dc*/ 	.word	0x00000000
        /*04e0*/ 	.word	0x00000080
        /*04e4*/ 	.short	0x010a
        /*04e6*/ 	.byte	0xff
	.zero		1


	//   ....[54]....
        /*04e8*/ 	.word	0x00005000
        /*04ec*/ 	.word	0x00000000
        /*04f0*/ 	.word	0x00000030
        /*04f4*/ 	.short	0x010a
        /*04f6*/ 	.byte	0xff
	.zero		1


	//   ....[55]....
        /*04f8*/ 	.word	0x00005060
        /*04fc*/ 	.word	0x00000003
        /*0500*/ 	.word	0x00000080
        /*0504*/ 	.short	0x010a
        /*0506*/ 	.byte	0xff
	.zero		1


	//   ....[56]....
        /*0508*/ 	.word	0x000050e0
        /*050c*/ 	.word	0x00000000
        /*0510*/ 	.word	0x00000030
        /*0514*/ 	.short	0x010a
        /*0516*/ 	.byte	0xff
	.zero		1


	//   ....[57]....
        /*0518*/ 	.word	0x00005140
        /*051c*/ 	.word	0x00000002
        /*0520*/ 	.word	0x00000080
        /*0524*/ 	.short	0x010a
        /*0526*/ 	.byte	0xff
	.zero		1


	//   ....[58]....
        /*0528*/ 	.word	0x000051b0
        /*052c*/ 	.word	0x00000000
        /*0530*/ 	.word	0x00000070
        /*0534*/ 	.short	0x010a
        /*0536*/ 	.byte	0xff
	.zero		1


	//   ....[59]....
        /*0538*/ 	.word	0x00005230
        /*053c*/ 	.word	0x00000000
        /*0540*/ 	.word	0x00000000
        /*0544*/ 	.short	0x010a
        /*0546*/ 	.byte	0xff
	.zero		1


	//   ....[60]....
        /*0548*/ 	.word	0x00005290
        /*054c*/ 	.word	0x00000000
        /*0550*/ 	.word	0x00000080
        /*0554*/ 	.short	0x010a
        /*0556*/ 	.byte	0xff
	.zero		1


	//   ....[61]....
        /*0558*/ 	.word	0x000052f0
        /*055c*/ 	.word	0x00000000
        /*0560*/ 	.word	0x00000070
        /*0564*/ 	.short	0x010a
        /*0566*/ 	.byte	0xff
	.zero		1


	//   ....[62]....
        /*0568*/ 	.word	0x00005340
        /*056c*/ 	.word	0x00000003
        /*0570*/ 	.word	0x00000080
        /*0574*/ 	.short	0x010a
        /*0576*/ 	.byte	0xff
	.zero		1


	//   ....[63]....
        /*0578*/ 	.word	0x000053a0
        /*057c*/ 	.word	0x00000034
        /*0580*/ 	.word	0x00000060
        /*0584*/ 	.short	0x010a
        /*0586*/ 	.byte	0xff
	.zero		1


	//   ....[64]....
        /*0588*/ 	.word	0x00005410
        /*058c*/ 	.word	0x00000005
        /*0590*/ 	.word	0x00000080
        /*0594*/ 	.short	0x010a
        /*0596*/ 	.byte	0xff
	.zero		1


	//----- nvinfo : EIATTR_NUM_MBARRIERS
	.align		4
.L_58:
        /*0598*/ 	.byte	0x03, 0x38
        /*059a*/ 	.short	0x0014


	//----- nvinfo : EIATTR_EXIT_INSTR_OFFSETS
	.align		4
        /*059c*/ 	.byte	0x04, 0x1c
        /*059e*/ 	.short	(.L_60 - .L_59)


	//   ....[0]....
.L_59:
        /*05a0*/ 	.word	0x00002540


	//   ....[1]....
        /*05a4*/ 	.word	0x00004e40


	//----- nvinfo : EIATTR_MAX_THREADS
	.align		4
.L_60:
        /*05a8*/ 	.byte	0x04, 0x05
        /*05aa*/ 	.short	(.L_62 - .L_61)
.L_61:
        /*05ac*/ 	.word	0x000000e0
        /*05b0*/ 	.word	0x00000001
        /*05b4*/ 	.word	0x00000001


	//----- nvinfo : EIATTR_CRS_STACK_SIZE
	.align		4
.L_62:
        /*05b8*/ 	.byte	0x04, 0x1e
        /*05ba*/ 	.short	(.L_64 - .L_63)
.L_63:
        /*05bc*/ 	.word	0x00000000


	//----- nvinfo : EIATTR_CBANK_PARAM_SIZE
	.align		4
.L_64:
        /*05c0*/ 	.byte	0x03, 0x19
        /*05c2*/ 	.short	0x0404


	//----- nvinfo : EIATTR_PARAM_CBANK
	.align		4
        /*05c4*/ 	.byte	0x04, 0x0a
        /*05c6*/ 	.short	(.L_66 - .L_65)
	.align		4
.L_65:
        /*05c8*/ 	.word	index@(.nv.constant0.kernel_cutlass_kernel_cudnngrouped_gemmgrouped_gemm_swiglugrouped_gemm_swiglu_quantBlockScaledContiguousGroupedGemmKernel_object_at__TiledMMA_ThrLayoutVMNK11110000_PermutationMNK____MMAAt_0)
        /*05cc*/ 	.short	0x0380
        /*05ce*/ 	.short	0x0404


	//----- nvinfo : EIATTR_SW_WAR
	.align		4
.L_66:
        /*05d0*/ 	.byte	0x04, 0x36
        /*05d2*/ 	.short	(.L_68 - .L_67)
.L_67:
        /*05d4*/ 	.word	0x00000008
.L_68:


//--------------------- .nv.compat                --------------------------
	.section	.nv.compat,"",@"SHT_CUDA_COMPAT_INFO"
	.align	4
        /*0000*/ 	.byte	0x02, 0x02, 0x02, 0x00, 0x02, 0x05, 0x05, 0x00, 0x02, 0x03, 0x01, 0x00, 0x02, 0x06, 0x01, 0x00


//--------------------- .nv.callgraph             --------------------------
	.section	.nv.callgraph,"",@"SHT_CUDA_CALLGRAPH"
	.align	4
	.sectionentsize	8
	.align		4
        /*0000*/ 	.word	0x00000000
	.align		4
        /*0004*/ 	.word	0xffffffff
	.align		4
        /*0008*/ 	.word	0x00000000
	.align		4
        /*000c*/ 	.word	0xfffffffe
	.align		4
        /*0010*/ 	.word	0x00000000
	.align		4
        /*0014*/ 	.word	0xfffffffd
	.align		4
        /*0018*/ 	.word	0x00000000
	.align		4
        /*001c*/ 	.word	0xfffffffc


//--------------------- .text.kernel_cutlass_kernel_cudnngrouped_gemmgrouped_gemm_swiglugrouped_gemm_swiglu_quantBlockScaledContiguousGroupedGemmKernel_object_at__TiledMMA_ThrLayoutVMNK11110000_PermutationMNK____MMAAt_0 --------------------------
	.section	.text.kernel_cutlass_kernel_cudnngrouped_gemmgrouped_gemm_swiglugrouped_gemm_swiglu_quantBlockScaledContiguousGroupedGemmKernel_object_at__TiledMMA_ThrLayoutVMNK11110000_PermutationMNK____MMAAt_0,"ax",@progbits
	.align	128
        .global         kernel_cutlass_kernel_cudnngrouped_gemmgrouped_gemm_swiglugrouped_gemm_swiglu_quantBlockScaledContiguousGroupedGemmKernel_object_at__TiledMMA_ThrLayoutVMNK11110000_PermutationMNK____MMAAt_0
        .type           kernel_cutlass_kernel_cudnngrouped_gemmgrouped_gemm_swiglugrouped_gemm_swiglu_quantBlockScaledContiguousGroupedGemmKernel_object_at__TiledMMA_ThrLayoutVMNK11110000_PermutationMNK____MMAAt_0,@function
        .size           kernel_cutlass_kernel_cudnngrouped_gemmgrouped_gemm_swiglugrouped_gemm_swiglu_quantBlockScaledContiguousGroupedGemmKernel_object_at__TiledMMA_ThrLayoutVMNK11110000_PermutationMNK____MMAAt_0,(.L_x_83 - kernel_cutlass_kernel_cudnngrouped_gemmgrouped_gemm_swiglugrouped_gemm_swiglu_quantBlockScaledContiguousGroupedGemmKernel_object_at__TiledMMA_ThrLayoutVMNK11110000_PermutationMNK____MMAAt_0)
        .other          kernel_cutlass_kernel_cudnngrouped_gemmgrouped_gemm_swiglugrouped_gemm_swiglu_quantBlockScaledContiguousGroupedGemmKernel_object_at__TiledMMA_ThrLayoutVMNK11110000_PermutationMNK____MMAAt_0,@"STO_CUDA_ENTRY STV_DEFAULT"
kernel_cutlass_kernel_cudnngrouped_gemmgrouped_gemm_swiglugrouped_gemm_swiglu_quantBlockScaledContiguousGroupedGemmKernel_object_at__TiledMMA_ThrLayoutVMNK11110000_PermutationMNK____MMAAt_0:
.text.kernel_cutlass_kernel_cudnngrouped_gemmgrouped_gemm_swiglugrouped_gemm_swiglu_quantBlockScaledContiguousGroupedGemmKernel_object_at__TiledMMA_ThrLayoutVMNK11110000_PermutationMNK____MMAAt_0:
[----:B------:R-:W1:Y:S01]  /*0000*/  LDC R1, c[0x0][0x37c] ;  /* 0x0000df00ff017b82 */ /* 0x000e620000000800 */
[----:B------:R-:W2:Y:S01]  /*0010*/  S2R R3, SR_TID.Y ;  /* 0x0000000000037919 */ /* 0x000ea20000002200 */
[----:B------:R-:W3:Y:S01]  /*0020*/  LDCU UR5, c[0x0][0x360] ;  /* 0x00006c00ff0577ac */ /* 0x000ee20008000800 */
[----:B------:R-:W2:Y:S01]  /*0030*/  S2R R0, SR_TID.Z ;  /* 0x0000000000007919 */ /* 0x000ea20000002300 */
[----:B------:R-:W2:Y:S01]  /*0040*/  LDCU UR4, c[0x0][0x364] ;  /* 0x00006c80ff0477ac */ /* 0x000ea20008000800 */
[----:B------:R-:W3:Y:S01]  /*0050*/  S2R R58, SR_TID.X ;  /* 0x00000000003a7919 */ /* 0x000ee20000002100 */
[----:B--2---:R-:W-:Y:S01]  /*0060*/  IMAD R3, R0, UR4, R3 ;  /* 0x0000000400037c24 */ /* 0x004fe2000f8e0203 */
[----:B------:R-:W2:Y:S03]  /*0070*/  LDCU.U8 UR4, c[0x0][0x381] ;  /* 0x00007020ff0477ac */ /* 0x000ea60008000000 */
[----:B---3--:R-:W-:Y:S01]  /*0080*/  IMAD R76, R3, UR5, R58 ;  /* 0x00000005034c7c24 */ /* 0x008fe2000f8e023a */
[----:B------:R-:W3:Y:S04]  /*0090*/  LDCU.U8 UR5, c[0x0][0x382] ;  /* 0x00007040ff0577ac */ /* 0x000ee80008000000 */
[----:B------:R-:W-:-:S06]  /*00a0*/  SHF.R.U32.HI R76, RZ, 0x5, R76 ;  /* 0x00000005ff4c7819 */ /* 0x000fcc000001164c */
[----:B------:R-:W4:Y:S01]  /*00b0*/  SHFL.IDX PT, R76, R76, RZ, 0x1f ;  /* 0x00001fff4c4c7589 */ /* 0x000f2200000e0000 */
[----:B--2---:R-:W-:Y:S02]  /*00c0*/  ULOP3.LUT UR4, UR4, 0x1, URZ, 0xc0, !UPT ;  /* 0x0000000104047892 */ /* 0x004fe4000f8ec0ff */
[----:B---3--:R-:W-:Y:S02]  /*00d0*/  ULOP3.LUT UR5, UR5, 0x1, URZ, 0xc0, !UPT ;  /* 0x0000000105057892 */ /* 0x008fe4000f8ec0ff */
[----:B------:R-:W-:Y:S02]  /*00e0*/  UISETP.NE.U32.AND UP5, UPT, UR4, 0x1, UPT ;  /* 0x000000010400788c */ /* 0x000fe4000bfa5070 */
[----:B------:R-:W-:Y:S01]  /*00f0*/  UISETP.NE.U32.AND UP6, UPT, UR5, 0x1, UPT ;  /* 0x000000010500788c */ /* 0x000fe2000bfc5070 */
[----:B----4-:R-:W-:-:S13]  /*0100*/  ISETP.NE.AND P0, PT, R76, 0x5, PT ;  /* 0x000000054c00780c */ /* 0x010fda0003f05270 */
[----:B-1----:R-:W-:Y:S05]  /*0110*/  @P0 BRA `(.L_x_0) ;  /* 0x0000000000540947 */ /* 0x002fea0003800000 */
[----:B------:R-:W1:Y:S02]  /*0120*/  LDCU.64 UR4, c[0x0][0x348] ;  /* 0x00006900ff0477ac */ /* 0x000e640008000a00 */
[----:B-1----:R-:W-:Y:S02]  /*0130*/  UIADD3 UR14, UP0, UPT, UR4, 0x40, URZ ;  /* 0x00000040040e7890 */ /* 0x002fe4000ff1e0ff */
[----:B------:R-:W-:Y:S02]  /*0140*/  UIADD3 UR12, UP4, UPT, UR4, 0xc0, URZ ;  /* 0x000000c0040c7890 */ /* 0x000fe4000ff9e0ff */
[----:B------:R-:W-:Y:S02]  /*0150*/  UIADD3 UR10, UP3, UPT, UR4, 0x140, URZ ;  /* 0x00000140040a7890 */ /* 0x000fe4000ff7e0ff */
[----:B------:R-:W-:Y:S02]  /*0160*/  UIADD3 UR8, UP2, UPT, UR4, 0x1c0, URZ ;  /* 0x000001c004087890 */ /* 0x000fe4000ff5e0ff */
[----:B------:R-:W-:-:S02]  /*0170*/  UIADD3 UR6, UP1, UPT, UR4, 0x240, URZ ;  /* 0x0000024004067890 */ /* 0x000fc4000ff3e0ff */
[----:B------:R-:W-:Y:S02]  /*0180*/  UIADD3.X UR15, UPT, UPT, URZ, UR5, URZ, UP0, !UPT ;  /* 0x00000005ff0f7290 */ /* 0x000fe400087fe4ff */
[----:B------:R-:W-:Y:S02]  /*0190*/  UIADD3 UR4, UP0, UPT, UR4, 0x2c0, URZ ;  /* 0x000002c004047890 */ /* 0x000fe4000ff1e0ff */
[----:B------:R-:W-:Y:S02]  /*01a0*/  UIADD3.X UR13, UPT, UPT, URZ, UR5, URZ, UP4, !UPT ;  /* 0x00000005ff0d7290 */ /* 0x000fe4000a7fe4ff */
[----:B------:R-:W-:Y:S02]  /*01b0*/  UIADD3.X UR11, UPT, UPT, URZ, UR5, URZ, UP3, !UPT ;  /* 0x00000005ff0b7290 */ /* 0x000fe40009ffe4ff */
[----:B------:R-:W-:Y:S01]  /*01c0*/  UIADD3.X UR9, UPT, UPT, URZ, UR5, URZ, UP2, !UPT ;  /* 0x00000005ff097290 */ /* 0x000fe200097fe4ff */
[----:B------:R1:W-:Y:S01]  /*01d0*/  UTMACCTL.PF [UR14] ;  /* 0x000000000e0079b9 */ /* 0x0003e20008040000 */
[----:B------:R-:W-:-:S03]  /*01e0*/  UIADD3.X UR7, UPT, UPT, URZ, UR5, URZ, UP1, !UPT ;  /* 0x00000005ff077290 */ /* 0x000fc60008ffe4ff */
[----:B------:R1:W-:Y:S01]  /*01f0*/  UTMACCTL.PF [UR12] ;  /* 0x000000000c0079b9 */ /* 0x0003e20008040000 */
[----:B------:R-:W-:Y:S01]  /*0200*/  UIADD3.X UR5, UPT, UPT, URZ, UR5, URZ, UP0, !UPT ;  /* 0x00000005ff057290 */ /* 0x000fe200087fe4ff */
[----:B------:R1:W-:Y:S02]  /*0210*/  UTMACCTL.PF [UR10] ;  /* 0x000000000a0079b9 */ /* 0x0003e40008040000 */
[----:B------:R1:W-:Y:S02]  /*0220*/  UTMACCTL.PF [UR8] ;  /* 0x00000000080079b9 */ /* 0x0003e40008040000 */
[----:B------:R1:W-:Y:S04]  /*0230*/  UTMACCTL.PF [UR6] ;  /* 0x00000000060079b9 */ /* 0x0003e80008040000 */
[----:B------:R1:W-:Y:S01]  /*0240*/  UTMACCTL.PF [UR4] ;  /* 0x00000000040079b9 */ /* 0x0003e20008040000 */
[----:B------:R-:W-:Y:S01]  /*0250*/  UPLOP3.LUT UP4, UPT, UPT, UPT, UPT, 0x40, 0x4 ;  /* 0x000000000004789c */ /* 0x000fe20003f8e870 */
[----:B-1----:R-:W-:Y:S10]  /*0260*/  BRA `(.L_x_1) ;  /* 0x0000000000647947 */ /* 0x002ff40003800000 */
.L_x_0:
[----:B------:R-:W-:Y:S01]  /*0270*/  ISETP.NE.AND P0, PT, R76, RZ, PT ;  /* 0x000000ff4c00720c */ /* 0x000fe20003f05270 */
[----:B------:R-:W-:-:S12]  /*0280*/  UPLOP3.LUT UP4, UPT, UPT, UPT, UPT, 0x40, 0x4 ;  /* 0x000000000004789c */ /* 0x000fd80003f8e870 */
[----:B------:R-:W-:Y:S05]  /*0290*/  @P0 BRA `(.L_x_1) ;  /* 0x0000000000580947 */ /* 0x000fea0003800000 */
[----:B------:R-:W1:Y:S01]  /*02a0*/  S2UR UR5, SR_CgaCtaId ;  /* 0x00000000000579c3 */ /* 0x000e620000008800 */
[----:B------:R-:W-:Y:S01]  /*02b0*/  UMOV UR6, 0x400 ;  /* 0x0000040000067882 */ /* 0x000fe20000000000 */
[----:B------:R-:W-:Y:S01]  /*02c0*/  UMOV UR4, 0x1 ;  /* 0x0000000100047882 */ /* 0x000fe20000000000 */
[----:B------:R-:W-:Y:S02]  /*02d0*/  UPLOP3.LUT UP4, UPT, UPT, UPT, UPT, 0x80, 0x8 ;  /* 0x000000000008789c */ /* 0x000fe40003f8f070 */
[----:B-1----:R-:W-:Y:S02]  /*02e0*/  ULEA UR5, UR5, UR6, 0x18 ;  /* 0x0000000605057291 */ /* 0x002fe4000f8ec0ff */
[----:B------:R-:W-:-:S04]  /*02f0*/  UIADD3 UR6, UPT, UPT, -UR4, 0x100000, URZ ;  /* 0x0010000004067890 */ /* 0x000fc8000fffe1ff */
[----:B------:R-:W-:Y:S02]  /*0300*/  USHF.L.U32 UR7, UR6, 0xb, URZ ;  /* 0x0000000b06077899 */ /* 0x000fe400080006ff */
[----:B------:R-:W-:Y:S01]  /*0310*/  USHF.L.U32 UR6, UR6, 0x1, URZ ;  /* 0x0000000106067899 */ /* 0x000fe200080006ff */
[----:B------:R-:W1:Y:S11]  /*0320*/  FENCE.VIEW.ASYNC.S ;  /* 0x00000000000073c6 */ /* 0x000e760000000000 */
[----:B-1----:R1:W2:Y:S01]  /*0330*/  SYNCS.EXCH.64 URZ, [UR5], UR6 ;  /* 0x0000000605ff75b2 */ /* 0x0022a20008000100 */
[----:B------:R1:W3:Y:S01]  /*0340*/  SYNCS.EXCH.64 URZ, [UR5+0x8], UR6 ;  /* 0x0000080605ff75b2 */ /* 0x0002e20008000100 */
[----:B------:R1:W4:Y:S01]  /*0350*/  SYNCS.EXCH.64 URZ, [UR5+0x10], UR6 ;  /* 0x0000100605ff75b2 */ /* 0x0003220008000100 */
[----:B------:R1:W1:Y:S01]  /*0360*/  SYNCS.EXCH.64 URZ, [UR5+0x18], UR6 ;  /* 0x0000180605ff75b2 */ /* 0x0002620008000100 */
        /* <DEDUP_REMOVED lines=8> */
[----:B------:R-:W-:Y:S01]  /*03f0*/  NOP ;  /* 0x0000000000007918 */ /* 0x000fe20000000000 */
.L_x_1:
[----:B------:R-:W-:Y:S01]  /*0400*/  NOP ;  /* 0x0000000000007918 */ /* 0x000fe20000000000 */
[----:B-1234-:R-:W-:Y:S06]  /*0410*/  BAR.SYNC.DEFER_BLOCKING 0x0 ;  /* 0x0000000000007b1d */ /* 0x01efec0000010000 */
[----:B------:R-:W-:Y:S05]  /*0420*/  BRA.U !UP4, `(.L_x_2) ;  /* 0x000000010c447547 */ /* 0x000fea000b800000 */
[----:B------:R-:W1:Y:S01]  /*0430*/  S2UR UR6, SR_CgaCtaId ;  /* 0x00000000000679c3 */ /* 0x000e620000008800 */
[----:B------:R-:W-:Y:S01]  /*0440*/  UMOV UR7, 0x400 ;  /* 0x0000040000077882 */ /* 0x000fe20000000000 */
[----:B------:R-:W-:Y:S01]  /*0450*/  UMOV UR5, 0x1 ;  /* 0x0000000100057882 */ /* 0x000fe20000000000 */
[----:B------:R-:W-:Y:S01]  /*0460*/  UMOV UR4, 0x4 ;  /* 0x0000000400047882 */ /* 0x000fe20000000000 */
[----:B------:R-:W-:-:S04]  /*0470*/  UIADD3 UR8, UPT, UPT, -UR5, 0x100000, URZ ;  /* 0x0010000005087890 */ /* 0x000fc8000fffe1ff */
[----:B------:R-:W-:Y:S02]  /*0480*/  USHF.L.U32 UR9, UR8, 0xb, URZ ;  /* 0x0000000b08097899 */ /* 0x000fe400080006ff */
[----:B------:R-:W-:Y:S02]  /*0490*/  USHF.L.U32 UR8, UR8, 0x1, URZ ;  /* 0x0000000108087899 */ /* 0x000fe400080006ff */
[----:B------:R-:W-:-:S04]  /*04a0*/  UIADD3 UR4, UPT, UPT, -UR4, 0x100000, URZ ;  /* 0x0010000004047890 */ /* 0x000fc8000fffe1ff */
[----:B------:R-:W-:Y:S02]  /*04b0*/  USHF.L.U32 UR5, UR4, 0xb, URZ ;  /* 0x0000000b04057899 */ /* 0x000fe400080006ff */
[----:B------:R-:W-:Y:S02]  /*04c0*/  USHF.L.U32 UR4, UR4, 0x1, URZ ;  /* 0x0000000104047899 */ /* 0x000fe400080006ff */
[----:B-1----:R-:W-:Y:S01]  /*04d0*/  ULEA UR6, UR6, UR7, 0x18 ;  /* 0x0000000706067291 */ /* 0x002fe2000f8ec0ff */
[----:B------:R-:W1:Y:S11]  /*04e0*/  FENCE.VIEW.ASYNC.S ;  /* 0x00000000000073c6 */ /* 0x000e760000000000 */
[----:B-1----:R1:W2:Y:S01]  /*04f0*/  SYNCS.EXCH.64 URZ, [UR6+0x60], UR8 ;  /* 0x0000600806ff75b2 */ /* 0x0022a20008000100 */
[----:B------:R1:W3:Y:S01]  /*0500*/  SYNCS.EXCH.64 URZ, [UR6+0x68], UR8 ;  /* 0x0000680806ff75b2 */ /* 0x0002e20008000100 */
[----:B------:R1:W4:Y:S01]  /*0510*/  SYNCS.EXCH.64 URZ, [UR6+0x70], UR4 ;  /* 0x0000700406ff75b2 */ /* 0x0003220008000100 */
[----:B------:R1:W1:Y:S01]  /*0520*/  SYNCS.EXCH.64 URZ, [UR6+0x78], UR4 ;  /* 0x0000780406ff75b2 */ /* 0x0002620008000100 */
[----:B------:R-:W-:Y:S01]  /*0530*/  NOP ;  /* 0x0000000000007918 */ /* 0x000fe20000000000 */
.L_x_2:
        /* <DEDUP_REMOVED lines=20> */
.L_x_3:
[----:B------:R-:W-:Y:S01]  /*0680*/  NOP ;  /* 0x0000000000007918 */ /* 0x000fe20000000000 */
[----:B-1234-:R-:W-:Y:S08]  /*0690*/  BAR.SYNC.DEFER_BLOCKING 0x0 ;  /* 0x0000000000007b1d */ /* 0x01eff00000010000 */
[----:B------:R-:W-:Y:S01]  /*06a0*/  BAR.SYNC.DEFER_BLOCKING 0x1, 0xe0 ;  /* 0x0043800000007b1d */ /* 0x000fe20000010000 */
[----:B------:R-:W-:-:S05]  /*06b0*/  ISETP.NE.AND P0, PT, R76, 0x6, PT ;  /* 0x000000064c00780c */ /* 0x000fca0003f05270 */
[----:B------:R-:W1:Y:S08]  /*06c0*/  LDCU.64 UR14, c[0x0][0x358] ;  /* 0x00006b00ff0e77ac */ /* 0x000e700008000a00 */
[----:B------:R-:W-:Y:S05]  /*06d0*/  @P0 BRA `(.L_x_4) ;  /* 0x0000000800880947 */ /* 0x000fea0003800000 */
[----:B------:R-:W-:Y:S01]  /*06e0*/  LOP3.LUT R0, R58, 0x1f, RZ, 0xc0, !PT ;  /* 0x0000001f3a007812 */ /* 0x000fe200078ec0ff */
[----:B------:R-:W-:Y:S01]  /*06f0*/  IMAD.MOV.U32 R18, RZ, RZ, 0x7fffffff ;  /* 0x7fffffffff127424 */ /* 0x000fe200078e00ff */
[----:B------:R-:W2:Y:S01]  /*0700*/  S2UR UR9, SR_CTAID.Z ;  /* 0x00000000000979c3 */ /* 0x000ea20000002700 */
[----:B------:R-:W2:Y:S01]  /*0710*/  LDCU.64 UR6, c[0x0][0x760] ;  /* 0x0000ec00ff0677ac */ /* 0x000ea20008000a00 */
[C---:B------:R-:W-:Y:S01]  /*0720*/  ISETP.GT.U32.AND P0, PT, R0.reuse, 0x7, PT ;  /* 0x000000070000780c */ /* 0x040fe20003f04070 */
[----:B------:R-:W3:Y:S01]  /*0730*/  LDCU.U8 UR8, c[0x0][0x768] ;  /* 0x0000ed00ff0877ac */ /* 0x000ee20008000000 */
[----:B------:R-:W4:Y:S01]  /*0740*/  LDCU.U8 UR10, c[0x0][0x769] ;  /* 0x0000ed20ff0a77ac */ /* 0x000f220008000000 */
[----:B------:R-:W5:Y:S10]  /*0750*/  LDCU.U8 UR13, c[0x0][0x781] ;  /* 0x0000f020ff0d77ac */ /* 0x000f740008000000 */
[----:B------:R-:W1:Y:S01]  /*0760*/  @!P0 LDC.64 R2, c[0x0][0x748] ;  /* 0x0001d200ff028b82 */ /* 0x000e620000000a00 */
[----:B------:R-:W1:Y:S02]  /*0770*/  LDCU UR20, c[0x0][0x770] ;  /* 0x0000ee00ff1477ac */ /* 0x000e640008000800 */
[----:B-1----:R-:W-:-:S05]  /*0780*/  @!P0 IMAD.WIDE.U32 R2, R0, 0x4, R2 ;  /* 0x0000000400028825 */ /* 0x002fca00078e0002 */
[----:B------:R-:W5:Y:S01]  /*0790*/  @!P0 LDG.E R18, desc[UR14][R2.64] ;  /* 0x0000000e02128981 */ /* 0x000f62000c1e1900 */
[----:B--2---:R-:W-:Y:S01]  /*07a0*/  UIMAD.WIDE.U32 UR4, UR9, UR7, URZ ;  /* 0x00000007090472a5 */ /* 0x004fe2000f8e00ff */
[----:B------:R-:W-:Y:S01]  /*07b0*/  HFMA2 R0, -RZ, RZ, 0, 5.9604644775390625e-08 ;  /* 0x00000001ff007431 */ /* 0x000fe200000001ff */
[----:B------:R-:W-:Y:S01]  /*07c0*/  UISETP.GT.U32.AND UP0, UPT, UR9, 0x3ff, UPT ;  /* 0x000003ff0900788c */ /* 0x000fe2000bf04070 */
[----:B------:R-:W-:-:S04]  /*07d0*/  IMAD.MOV.U32 R10, RZ, RZ, RZ ;  /* 0x000000ffff0a7224 */ /* 0x000fc800078e00ff */
[----:B------:R-:W-:Y:S02]  /*07e0*/  UMOV UR11, UR5 ;  /* 0x00000005000b7c82 */ /* 0x000fe40008000000 */
[----:B------:R-:W-:Y:S02]  /*07f0*/  UIADD3 UR7, UPT, UPT, -UR11, UR9, URZ ;  /* 0x000000090b077290 */ /* 0x000fe4000fffe1ff */
[----:B------:R-:W1:Y:S02]  /*0800*/  LDCU.64 UR4, c[0x0][0x778] ;  /* 0x0000ef00ff0477ac */ /* 0x000e640008000a00 */
[----:B---3--:R-:W-:-:S04]  /*0810*/  USHF.R.U32.HI UR7, URZ, UR8, UR7 ;  /* 0x00000008ff077299 */ /* 0x008fc80008011607 */
[----:B------:R-:W-:-:S04]  /*0820*/  UIADD3 UR11, UPT, UPT, UR11, UR7, URZ ;  /* 0x000000070b0b7290 */ /* 0x000fc8000fffe0ff */
[----:B----4-:R-:W-:-:S03]  /*0830*/  USHF.R.U32.HI UR11, URZ, UR10, UR11 ;  /* 0x0000000aff0b7299 */ /* 0x010fc6000801160b */
[----:B------:R-:W2:Y:S01]  /*0840*/  LDCU.U8 UR7, c[0x0][0x780] ;  /* 0x0000f000ff0777ac */ /* 0x000ea20008000000 */
[----:B------:R-:W-:-:S04]  /*0850*/  UIADD3 UR11, UPT, UPT, -UR11, URZ, URZ ;  /* 0x000000ff0b0b7290 */ /* 0x000fc8000fffe1ff */
[----:B------:R-:W-:-:S04]  /*0860*/  UIMAD UR6, UR11, UR6, UR9 ;  /* 0x000000060b0672a4 */ /* 0x000fc8000f8e0209 */
[----:B-1----:R-:W-:-:S07]  /*0870*/  UIMAD.WIDE.U32 UR16, UR6, UR5, URZ ;  /* 0x00000005061072a5 */ /* 0x002fce000f8e00ff */
[----:B------:R-:W-:Y:S02]  /*0880*/  UMOV UR5, UR17 ;  /* 0x0000001100057c82 */ /* 0x000fe40008000000 */
[----:B------:R-:W-:Y:S02]  /*0890*/  UIADD3 UR18, UPT, UPT, UR6, -UR5, URZ ;  /* 0x8000000506127290 */ /* 0x000fe4000fffe0ff */
[----:B------:R-:W1:Y:S02]  /*08a0*/  LDCU.U8 UR17, c[0x0][0x774] ;  /* 0x0000ee80ff1177ac */ /* 0x000e640008000000 */
[----:B--2---:R-:W-:Y:S01]  /*08b0*/  USHF.R.U32.HI UR18, URZ, UR7, UR18 ;  /* 0x00000007ff127299 */ /* 0x004fe20008011612 */
[----:B------:R-:W2:Y:S03]  /*08c0*/  LDCU.U8 UR16, c[0x0][0x775] ;  /* 0x0000eea0ff1077ac */ /* 0x000ea60008000000 */
[----:B------:R-:W-:Y:S01]  /*08d0*/  UIADD3 UR18, UPT, UPT, UR5, UR18, URZ ;  /* 0x0000001205127290 */ /* 0x000fe2000fffe0ff */
[----:B------:R-:W3:Y:S03]  /*08e0*/  LDCU UR5, c[0x0][0x76c] ;  /* 0x0000ed80ff0577ac */ /* 0x000ee60008000800 */
[----:B-----5:R-:W-:-:S04]  /*08f0*/  USHF.R.U32.HI UR18, URZ, UR13, UR18 ;  /* 0x0000000dff127299 */ /* 0x020fc80008011612 */
[----:B------:R-:W-:Y:S02]  /*0900*/  UIMAD.WIDE.U32 UR20, UR18, UR20, URZ ;  /* 0x00000014121472a5 */ /* 0x000fe4000f8e00ff */
[----:B------:R-:W-:-:S04]  /*0910*/  UIADD3 UR12, UPT, UPT, -UR18, URZ, URZ ;  /* 0x000000ff120c7290 */ /* 0x000fc8000fffe1ff */
[----:B------:R-:W-:Y:S01]  /*0920*/  UIMAD UR4, UR12, UR4, UR6 ;  /* 0x000000040c0472a4 */ /* 0x000fe2000f8e0206 */
[----:B------:R-:W-:Y:S02]  /*0930*/  UMOV UR19, UR21 ;  /* 0x0000001500137c82 */ /* 0x000fe40008000000 */
[----:B------:R-:W-:-:S03]  /*0940*/  UIADD3 UR11, UPT, UPT, UR18, -UR19, URZ ;  /* 0x80000013120b7290 */ /* 0x000fc6000fffe0ff */
[----:B------:R-:W-:Y:S01]  /*0950*/  MOV R5, UR4 ;  /* 0x0000000400057c02 */ /* 0x000fe20008000f00 */
[----:B-1----:R-:W-:-:S04]  /*0960*/  USHF.R.U32.HI UR11, URZ, UR17, UR11 ;  /* 0x00000011ff0b7299 */ /* 0x002fc8000801160b */
[----:B------:R-:W-:-:S04]  /*0970*/  UIADD3 UR11, UPT, UPT, UR19, UR11, URZ ;  /* 0x0000000b130b7290 */ /* 0x000fc8000fffe0ff */
[----:B--2---:R-:W-:-:S04]  /*0980*/  USHF.R.U32.HI UR11, URZ, UR16, UR11 ;  /* 0x00000010ff0b7299 */ /* 0x004fc8000801160b */
[----:B------:R-:W-:-:S04]  /*0990*/  UIADD3 UR11, UPT, UPT, -UR11, URZ, URZ ;  /* 0x000000ff0b0b7290 */ /* 0x000fc8000fffe1ff */
[----:B---3--:R-:W-:-:S06]  /*09a0*/  UIMAD UR5, UR11, UR5, UR18 ;  /* 0x000000050b0572a4 */ /* 0x008fcc000f8e0212 */
[----:B------:R-:W-:Y:S01]  /*09b0*/  IMAD.U32 R4, RZ, RZ, UR5 ;  /* 0x00000005ff047e24 */ /* 0x000fe2000f8e00ff */
[----:B------:R1:W2:Y:S01]  /*09c0*/  SHFL.IDX PT, R2, R18, 0x7, 0x1f ;  /* 0x00e01f0012027f89 */ /* 0x0002a200000e0000 */
[----:B------:R-:W-:Y:S05]  /*09d0*/  BRA.U UP0, `(.L_x_5) ;  /* 0x0000000500547547 */ /* 0x000fea000b800000 */
[----:B--2---:R-:W-:Y:S01]  /*09e0*/  SHF.R.S32.HI R17, RZ, 0x1f, R2 ;  /* 0x0000001fff117819 */ /* 0x004fe20000011402 */
[----:B------:R-:W2:Y:S01]  /*09f0*/  LDC R0, c[0x0][0x374] ;  /* 0x0000dd00ff007b82 */ /* 0x000ea20000000800 */
[----:B------:R-:W-:Y:S01]  /*0a00*/  IMAD.U32 R19, RZ, RZ, UR9 ;  /* 0x00000009ff137e24 */ /* 0x000fe2000f8e00ff */
[----:B------:R-:W-:Y:S01]  /*0a10*/  MOV R10, RZ ;  /* 0x000000ff000a7202 */ /* 0x000fe20000000f00 */
[----:B------:R-:W-:Y:S01]  /*0a20*/  IMAD.MOV.U32 R6, RZ, RZ, -0x1 ;  /* 0xffffffffff067424 */ /* 0x000fe200078e00ff */
[----:B------:R-:W-:Y:S02]  /*0a30*/  LEA.HI R17, R17, R2, RZ, 0x7 ;  /* 0x0000000211117211 */ /* 0x000fe400078f38ff */
[----:B------:R-:W-:Y:S02]  /*0a40*/  MOV R15, RZ ;  /* 0x000000ff000f7202 */ /* 0x000fe40000000f00 */
[----:B------:R-:W2:Y:S01]  /*0a50*/  LDC R7, c[0x0][0x370] ;  /* 0x0000dc00ff077b82 */ /* 0x000ea20000000800 */
[----:B------:R-:W-:-:S04]  /*0a60*/  LOP3.LUT R3, R17, 0xffffff80, RZ, 0xc0, !PT ;  /* 0xffffff8011037812 */ /* 0x000fc800078ec0ff */
[----:B------:R-:W-:-:S03]  /*0a70*/  ISETP.NE.AND P0, PT, R2, R3, PT ;  /* 0x000000030200720c */ /* 0x000fc60003f05270 */
[----:B------:R-:W3:Y:S01]  /*0a80*/  LDC R16, c[0x0][0x378] ;  /* 0x0000de00ff107b82 */ /* 0x000ee20000000800 */
[----:B------:R-:W-:-:S07]  /*0a90*/  ISETP.LT.AND P0, PT, R2, RZ, P0 ;  /* 0x000000ff0200720c */ /* 0x000fce0000701270 */
[----:B------:R-:W4:Y:S08]  /*0aa0*/  LDC R12, c[0x0][0x770] ;  /* 0x0001dc00ff0c7b82 */ /* 0x000f300000000800 */
[----:B------:R-:W1:Y:S01]  /*0ab0*/  LDC R11, c[0x0][0x76c] ;  /* 0x0001db00ff0b7b82 */ /* 0x000e620000000800 */
[----:B--2---:R-:W-:Y:S01]  /*0ac0*/  IMAD R7, R0, R7, RZ ;  /* 0x0000000700077224 */ /* 0x004fe200078e02ff */
[----:B------:R-:W-:-:S02]  /*0ad0*/  SHF.R.S32.HI R0, RZ, 0x7, R17 ;  /* 0x00000007ff007819 */ /* 0x000fc40000011411 */
[----:B------:R-:W-:-:S03]  /*0ae0*/  LEA.HI.SX32 R17, R17, 0xffffffff, 0x19 ;  /* 0xffffffff11117811 */ /* 0x000fc600078fcaff */
[----:B------:R-:W-:Y:S01]  /*0af0*/  @!P0 IMAD.MOV R17, RZ, RZ, R0 ;  /* 0x000000ffff118224 */ /* 0x000fe200078e0200 */
[----:B------:R-:W2:Y:S01]  /*0b00*/  LDC.64 R8, c[0x0][0x760] ;  /* 0x0001d800ff087b82 */ /* 0x000ea20000000a00 */
[----:B---3--:R-:W-:Y:S02]  /*0b10*/  IMAD R16, R7, R16, RZ ;  /* 0x0000001007107224 */ /* 0x008fe400078e02ff */
[----:B------:R-:W-:-:S05]  /*0b20*/  IMAD.MOV.U32 R0, RZ, RZ, 0x1 ;  /* 0x00000001ff007424 */ /* 0x000fca00078e00ff */
[----:B------:R-:W3:Y:S02]  /*0b30*/  LDC.64 R2, c[0x0][0x778] ;  /* 0x0001de00ff027b82 */ /* 0x000ee40000000a00 */
.L_x_10:
[----:B------:R-:W-:-:S13]  /*0b40*/  ISETP.GE.AND P0, PT, R4, R17, PT ;  /* 0x000000110400720c */ /* 0x000fda0003f06270 */
[----:B------:R-:W-:Y:S05]  /*0b50*/  @P0 BRA `(.L_x_6) ;  /* 0x0000000000940947 */ /* 0x000fea0003800000 */
[----:B------:R-:W-:-:S04]  /*0b60*/  SHF.L.U32 R7, R4, 0x7, RZ ;  /* 0x0000000704077819 */ /* 0x000fc800000006ff */
[----:B------:R-:W-:-:S13]  /*0b70*/  ISETP.GE.AND P0, PT, R7, R15, PT ;  /* 0x0000000f0700720c */ /* 0x000fda0003f06270 */
[----:B------:R-:W-:Y:S05]  /*0b80*/  @!P0 BRA `(.L_x_7) ;  /* 0x0000000000388947 */ /* 0x000fea0003800000 */
[----:B------:R-:W-:Y:S01]  /*0b90*/  VIADD R13, R6, 0x1 ;  /* 0x00000001060d7836 */ /* 0x000fe20000000000 */
[----:B------:R-:W-:-:S04]  /*0ba0*/  MOV R6, 0xffffffff ;  /* 0xffffffff00067802 */ /* 0x000fc80000000f00 */
[----:B------:R-:W-:-:S13]  /*0bb0*/  ISETP.GT.U32.AND P0, PT, R13, 0x1f, PT ;  /* 0x0000001f0d00780c */ /* 0x000fda0003f04070 */
[----:B------:R-:W-:Y:S05]  /*0bc0*/  @P0 BRA `(.L_x_8) ;  /* 0x0000000000240947 */ /* 0x000fea0003800000 */
[----:B------:R-:W-:Y:S01]  /*0bd0*/  ISETP.GT.AND P0, PT, R18, R7, PT ;  /* 0x000000071200720c */ /* 0x000fe20003f04270 */
[----:B------:R-:W-:-:S05]  /*0be0*/  IMAD.MOV.U32 R6, RZ, RZ, -0x1 ;  /* 0xffffffffff067424 */ /* 0x000fca00078e00ff */
[----:B------:R-:W-:-:S07]  /*0bf0*/  SHF.L.U32 R6, R6, R13, RZ ;  /* 0x0000000d06067219 */ /* 0x000fce00000006ff */
[----:B------:R-:W-:-:S04]  /*0c00*/  VOTE.ANY R7, PT, P0 ;  /* 0x0000000000077806 */ /* 0x000fc800000e0100 */
[----:B------:R-:W-:-:S05]  /*0c10*/  LOP3.LUT P0, R7, R7, RZ, R6, 0xa0, !PT ;  /* 0x000000ff07077212 */ /* 0x000fca000780a006 */
[----:B------:R-:W-:-:S05]  /*0c20*/  VIADD R6, R7, 0xffffffff ;  /* 0xffffffff07067836 */ /* 0x000fca0000000000 */
[----:B------:R-:W-:-:S04]  /*0c30*/  LOP3.LUT R7, R7, R6, RZ, 0xc, !PT ;  /* 0x0000000607077212 */ /* 0x000fc800078e0cff */
[----:B------:R-:W5:Y:S02]  /*0c40*/  POPC R6, R7 ;  /* 0x0000000700067309 */ /* 0x000f640000000000 */
[----:B-----5:R-:W-:-:S07]  /*0c50*/  SEL R6, R6, 0xffffffff, P0 ;  /* 0xffffffff06067807 */ /* 0x020fce0000000000 */
.L_x_8:
[----:B------:R4:W3:Y:S02]  /*0c60*/  SHFL.IDX PT, R15, R18, R6, 0x1f ;  /* 0x00001f06120f7589 */ /* 0x0008e400000e0000 */
.L_x_7:
[----:B------:R-:W5:Y:S01]  /*0c70*/  S2R R13, SR_CgaCtaId ;  /* 0x00000000000d7919 */ /* 0x000f620000008800 */
[----:B------:R-:W-:Y:S01]  /*0c80*/  MOV R14, 0x400 ;  /* 0x00000400000e7802 */ /* 0x000fe20000000f00 */
[----:B------:R-:W-:-:S03]  /*0c90*/  IMAD.U32 R21, R0, -0x80000000, RZ ;  /* 0x8000000000157824 */ /* 0x000fc600078e00ff */
[----:B-----5:R-:W-:-:S05]  /*0ca0*/  LEA R13, R13, R14, 0x18 ;  /* 0x0000000e0d0d7211 */ /* 0x020fca00078ec0ff */
[----:B------:R-:W-:-:S04]  /*0cb0*/  IMAD R14, R10, 0x8, R13 ;  /* 0x000000080a0e7824 */ /* 0x000fc800078e020d */
[----:B------:R-:W5:Y:S02]  /*0cc0*/  SYNCS.PHASECHK.TRANS64.TRYWAIT P0, [R14+URZ+0x90], R21 ;  /* 0x000090150e0075a7 */ /* 0x000f6400080011ff */
[----:B-----5:R-:W-:Y:S05]  /*0cd0*/  @!P0 BRA `(.L_x_9) ;  /* 0x00000040005c8947 */ /* 0x020fea0003800000 */
.L_x_57:
[----:B------:R-:W-:Y:S01]  /*0ce0*/  ELECT P0, URZ, PT ;  /* 0x0000000000ff782f */ /* 0x000fe20003800000 */
[----:B------:R-:W-:-:S12]  /*0cf0*/  IMAD.MOV.U32 R7, RZ, RZ, 0x1 ;  /* 0x00000001ff077424 */ /* 0x000fd800078e00ff */
[C---:B------:R-:W-:Y:S02]  /*0d00*/  @P0 IMAD R13, R10.reuse, 0x10, R13 ;  /* 0x000000100a0d0824 */ /* 0x040fe400078e020d */
[----:B------:R-:W-:-:S03]  /*0d10*/  VIADD R10, R10, 0x1 ;  /* 0x000000010a0a7836 */ /* 0x000fc60000000000 */
[----:B------:R4:W-:Y:S02]  /*0d20*/  @P0 STS.128 [R13+0x38410], R4 ;  /* 0x038410040d000388 */ /* 0x0009e40000000c00 */
[----:B------:R-:W-:Y:S01]  /*0d30*/  ISETP.NE.AND P0, PT, R10, 0x2, PT ;  /* 0x000000020a00780c */ /* 0x000fe20003f05270 */
[----:B------:R5:W-:Y:S06]  /*0d40*/  MEMBAR.ALL.CTA ;  /* 0x0000000000007992 */ /* 0x000bec0000008000 */
[----:B-----5:R-:W5:Y:S01]  /*0d50*/  FENCE.VIEW.ASYNC.S ;  /* 0x00000000000073c6 */ /* 0x020f620000000000 */
[----:B----4-:R-:W-:-:S02]  /*0d60*/  SEL R21, RZ, 0x1, P0 ;  /* 0x00000001ff157807 */ /* 0x010fc40000000000 */
[----:B------:R-:W-:Y:S02]  /*0d70*/  SEL R10, R10, RZ, P0 ;  /* 0x000000ff0a0a7207 */ /* 0x000fe40000000000 */
[----:B------:R-:W-:Y:S01]  /*0d80*/  LOP3.LUT R0, R0, R21, RZ, 0x3c, !PT ;  /* 0x0000001500007212 */ /* 0x000fe200078e3cff */
[----:B-----5:R-:W-:Y:S06]  /*0d90*/  BAR.SYNC.DEFER_BLOCKING 0x4, 0x20 ;  /* 0x0100800000007b1d */ /* 0x020fec0000010000 */
[----:B------:R4:W-:Y:S02]  /*0da0*/  SYNCS.ARRIVE.TRANS64.ART0 RZ, [R14+URZ+0x80], R7 ;  /* 0x000080070eff79a7 */ /* 0x0009e400085000ff */
.L_x_6:
[----:B------:R-:W-:-:S04]  /*0db0*/  IMAD.IADD R19, R16, 0x1, R19 ;  /* 0x0000000110137824 */ /* 0x000fc800078e0213 */
[C---:B--2---:R-:W-:Y:S01]  /*0dc0*/  IMAD.HI.U32 R5, R19.reuse, R9, RZ ;  /* 0x0000000913057227 */ /* 0x044fe200078e00ff */
[----:B------:R-:W-:-:S03]  /*0dd0*/  ISETP.GE.AND P0, PT, R19, 0x400, PT ;  /* 0x000004001300780c */ /* 0x000fc60003f06270 */
[----:B------:R-:W-:-:S05]  /*0de0*/  IMAD.IADD R4, R19, 0x1, -R5 ;  /* 0x0000000113047824 */ /* 0x000fca00078e0a05 */
[----:B------:R-:W-:-:S04]  /*0df0*/  SHF.R.U32.HI R4, RZ, UR8, R4 ;  /* 0x00000008ff047c19 */ /* 0x000fc80008011604 */
[----:B------:R-:W-:-:S04]  /*0e00*/  IADD3 R4, PT, PT, R5, R4, RZ ;  /* 0x0000000405047210 */ /* 0x000fc80007ffe0ff */
[----:B----4-:R-:W-:-:S05]  /*0e10*/  SHF.R.U32.HI R14, RZ, UR10, R4 ;  /* 0x0000000aff0e7c19 */ /* 0x010fca0008011604 */
[----:B------:R-:W-:-:S04]  /*0e20*/  IMAD.MOV R14, RZ, RZ, -R14 ;  /* 0x000000ffff0e7224 */ /* 0x000fc800078e0a0e */
[----:B------:R-:W-:-:S04]  /*0e30*/  IMAD R14, R8, R14, R19 ;  /* 0x0000000e080e7224 */ /* 0x000fc800078e0213 */
[----:B---3--:R-:W-:-:S05]  /*0e40*/  IMAD.HI.U32 R5, R14, R3, RZ ;  /* 0x000000030e057227 */ /* 0x008fca00078e00ff */
[----:B------:R-:W-:-:S04]  /*0e50*/  IADD3 R4, PT, PT, R14, -R5, RZ ;  /* 0x800000050e047210 */ /* 0x000fc80007ffe0ff */
[----:B------:R-:W-:-:S05]  /*0e60*/  SHF.R.U32.HI R4, RZ, UR7, R4 ;  /* 0x00000007ff047c19 */ /* 0x000fca0008011604 */
[----:B------:R-:W-:-:S05]  /*0e70*/  IMAD.IADD R4, R5, 0x1, R4 ;  /* 0x0000000105047824 */ /* 0x000fca00078e0204 */
[----:B------:R-:W-:-:S05]  /*0e80*/  SHF.R.U32.HI R7, RZ, UR13, R4 ;  /* 0x0000000dff077c19 */ /* 0x000fca0008011604 */
[----:B------:R-:W-:-:S05]  /*0e90*/  IMAD.HI.U32 R5, R7, R12, RZ ;  /* 0x0000000c07057227 */ /* 0x000fca00078e00ff */
[----:B------:R-:W-:-:S04]  /*0ea0*/  IADD3 R4, PT, PT, R7, -R5, RZ ;  /* 0x8000000507047210 */ /* 0x000fc80007ffe0ff */
[----:B------:R-:W-:-:S05]  /*0eb0*/  SHF.R.U32.HI R4, RZ, UR17, R4 ;  /* 0x00000011ff047c19 */ /* 0x000fca0008011604 */
[----:B------:R-:W-:Y:S01]  /*0ec0*/  IMAD.IADD R4, R5, 0x1, R4 ;  /* 0x0000000105047824 */ /* 0x000fe200078e0204 */
[----:B------:R-:W-:-:S04]  /*0ed0*/  IADD3 R5, PT, PT, -R7, RZ, RZ ;  /* 0x000000ff07057210 */ /* 0x000fc80007ffe1ff */
[----:B------:R-:W-:Y:S01]  /*0ee0*/  SHF.R.U32.HI R4, RZ, UR16, R4 ;  /* 0x00000010ff047c19 */ /* 0x000fe20008011604 */
[----:B------:R-:W-:-:S03]  /*0ef0*/  IMAD R5, R2, R5, R14 ;  /* 0x0000000502057224 */ /* 0x000fc600078e020e */
[----:B------:R-:W-:-:S05]  /*0f00*/  IADD3 R4, PT, PT, -R4, RZ, RZ ;  /* 0x000000ff04047210 */ /* 0x000fca0007ffe1ff */
[----:B-1----:R-:W-:Y:S01]  /*0f10*/  IMAD R4, R11, R4, R7 ;  /* 0x000000040b047224 */ /* 0x002fe200078e0207 */
[----:B------:R-:W-:Y:S06]  /*0f20*/  @!P0 BRA `(.L_x_10) ;  /* 0xfffffffc00048947 */ /* 0x000fec000383ffff */
.L_x_5:
[----:B------:R-:W3:Y:S01]  /*0f30*/  S2R R3, SR_CgaCtaId ;  /* 0x0000000000037919 */ /* 0x000ee20000008800 */
[----:B--2---:R-:W-:Y:S01]  /*0f40*/  MOV R2, 0x400 ;  /* 0x0000040000027802 */ /* 0x004fe20000000f00 */
[----:B------:R-:W-:Y:S01]  /*0f50*/  IMAD.U32 R6, R0, -0x80000000, RZ ;  /* 0x8000000000067824 */ /* 0x000fe200078e00ff */
[C---:B------:R-:W-:Y:S01]  /*0f60*/  ISETP.NE.AND P0, PT, R10.reuse, 0x1, PT ;  /* 0x000000010a00780c */ /* 0x040fe20003f05270 */
[----:B------:R-:W-:-:S05]  /*0f70*/  VIADD R8, R10, 0x2 ;  /* 0x000000020a087836 */ /* 0x000fca0000000000 */
[----:B------:R-:W-:Y:S02]  /*0f80*/  SEL R8, R8, 0x1, P0 ;  /* 0x0000000108087807 */ /* 0x000fe40000000000 */
[----:B---3--:R-:W-:-:S05]  /*0f90*/  LEA R3, R3, R2, 0x18 ;  /* 0x0000000203037211 */ /* 0x008fca00078ec0ff */
[----:B------:R-:W-:-:S04]  /*0fa0*/  IMAD R2, R10, 0x8, R3 ;  /* 0x000000080a027824 */ /* 0x000fc800078e0203 */
[----:B------:R-:W2:Y:S02]  /*0fb0*/  SYNCS.PHASECHK.TRANS64.TRYWAIT P1, [R2+URZ+0x90], R6 ;  /* 0x00009006020075a7 */ /* 0x000ea400080211ff */
[----:B--2---:R-:W-:Y:S05]  /*0fc0*/  @!P1 BRA `(.L_x_11) ;  /* 0x0000003c00b89947 */ /* 0x004fea0003800000 */
.L_x_59:
[----:B------:R-:W-:Y:S02]  /*0fd0*/  ELECT P2, URZ, PT ;  /* 0x0000000000ff782f */ /* 0x000fe40003840000 */
[----:B------:R-:W-:Y:S01]  /*0fe0*/  ISETP.NE.AND P0, PT, R8, 0x2, PT ;  /* 0x000000020800780c */ /* 0x000fe20003f05270 */
[----:B--2---:R-:W-:-:S03]  /*0ff0*/  IMAD.MOV.U32 R7, RZ, RZ, RZ ;  /* 0x000000ffff077224 */ /* 0x004fc600078e00ff */
[----:B------:R-:W-:Y:S02]  /*1000*/  ISETP.EQ.XOR P1, PT, R10, 0x1, !P0 ;  /* 0x000000010a00780c */ /* 0x000fe40004722a70 */
[----:B------:R-:W-:Y:S02]  /*1010*/  SEL R8, R8, RZ, P0 ;  /* 0x000000ff08087207 */ /* 0x000fe40000000000 */
[----:B------:R-:W-:-:S03]  /*1020*/  SEL R9, RZ, 0x1, !P1 ;  /* 0x00000001ff097807 */ /* 0x000fc60004800000 */
[--C-:B------:R-:W-:Y:S01]  /*1030*/  IMAD R8, R8, 0x8, R3.reuse ;  /* 0x0000000808087824 */ /* 0x100fe200078e0203 */
[----:B------:R-:W-:Y:S01]  /*1040*/  LOP3.LUT R9, R0, R9, RZ, 0x3c, !PT ;  /* 0x0000000900097212 */ /* 0x000fe200078e3cff */
[----:B------:R-:W-:Y:S02]  /*1050*/  @P2 IMAD R10, R10, 0x10, R3 ;  /* 0x000000100a0a2824 */ /* 0x000fe400078e0203 */
[----:B------:R-:W-:Y:S02]  /*1060*/  @P2 IMAD.MOV.U32 R6, RZ, RZ, -0x1 ;  /* 0xffffffffff062424 */ /* 0x000fe400078e00ff */
[----:B------:R-:W-:Y:S02]  /*1070*/  IMAD.MOV.U32 R3, RZ, RZ, 0x1 ;  /* 0x00000001ff037424 */ /* 0x000fe400078e00ff */
[----:B------:R-:W-:Y:S01]  /*1080*/  IMAD.U32 R12, R9, -0x80000000, RZ ;  /* 0x80000000090c7824 */ /* 0x000fe200078e00ff */
[----:B------:R2:W-:Y:S01]  /*1090*/  @P2 STS.128 [R10+0x38410], R4 ;  /* 0x038410040a002388 */ /* 0x0005e20000000c00 */
[----:B------:R3:W-:Y:S06]  /*10a0*/  MEMBAR.ALL.CTA ;  /* 0x0000000000007992 */ /* 0x0007ec0000008000 */
[----:B---3--:R-:W3:Y:S02]  /*10b0*/  FENCE.VIEW.ASYNC.S ;  /* 0x00000000000073c6 */ /* 0x008ee40000000000 */
[----:B---3--:R-:W-:Y:S06]  /*10c0*/  BAR.SYNC.DEFER_BLOCKING 0x4, 0x20 ;  /* 0x0100800000007b1d */ /* 0x008fec0000010000 */
[----:B------:R2:W-:Y:S01]  /*10d0*/  SYNCS.ARRIVE.TRANS64.ART0 RZ, [R2+URZ+0x80], R3 ;  /* 0x0000800302ff79a7 */ /* 0x0005e200085000ff */
[----:B------:R-:W3:Y:S02]  /*10e0*/  SYNCS.PHASECHK.TRANS64.TRYWAIT P0, [R8+URZ+0x90], R12 ;  /* 0x0000900c080075a7 */ /* 0x000ee400080011ff */
[----:B--23--:R-:W-:Y:S05]  /*10f0*/  @!P0 BRA `(.L_x_12) ;  /* 0x0000003c00848947 */ /* 0x00cfea0003800000 */
.L_x_4:
[----:B------:R-:W-:-:S13]  /*1100*/  ISETP.NE.AND P0, PT, R76, 0x5, PT ;  /* 0x000000054c00780c */ /* 0x000fda0003f05270 */
[----:B------:R-:W-:Y:S05]  /*1110*/  @P0 BRA `(.L_x_13) ;  /* 0x0000000800040947 */ /* 0x000fea0003800000 */
[----:B------:R-:W3:Y:S01]  /*1120*/  S2UR UR23, SR_CgaCtaId ;  /* 0x00000000001779c3 */ /* 0x000ee20000008800 */
[----:B------:R-:W-:Y:S02]  /*1130*/  UMOV UR4, 0x400 ;  /* 0x0000040000047882 */ /* 0x000fe40000000000 */
[----:B---3--:R-:W-:-:S09]  /*1140*/  ULEA UR23, UR23, UR4, 0x18 ;  /* 0x0000000417177291 */ /* 0x008fd2000f8ec0ff */
[----:B------:R-:W3:Y:S02]  /*1150*/  SYNCS.PHASECHK.TRANS64.TRYWAIT P0, [UR23+0x80], RZ ;  /* 0x000080ffff0075a7 */ /* 0x000ee40008001117 */
[----:B---3--:R-:W-:Y:S05]  /*1160*/  @!P0 BRA `(.L_x_14) ;  /* 0x0000003c00808947 */ /* 0x008fea0003800000 */
.L_x_62:
[----:B------:R-:W4:Y:S01]  /*1170*/  LDS.128 R4, [UR23+0x38410] ;  /* 0x03841017ff047984 */ /* 0x000f220008000c00 */
[----:B---3--:R-:W-:Y:S01]  /*1180*/  HFMA2 R0, -RZ, RZ, 0, 5.9604644775390625e-08 ;  /* 0x00000001ff007431 */ /* 0x008fe200000001ff */
[----:B------:R-:W-:Y:S01]  /*1190*/  UMOV UR31, 0x1 ;  /* 0x00000001001f7882 */ /* 0x000fe20000000000 */
[----:B------:R-:W-:Y:S01]  /*11a0*/  UMOV UR30, URZ ;  /* 0x000000ff001e7c82 */ /* 0x000fe20008000000 */
[----:B------:R3:W-:Y:S06]  /*11b0*/  MEMBAR.ALL.CTA ;  /* 0x0000000000007992 */ /* 0x0007ec0000008000 */
[----:B---3--:R-:W3:Y:S02]  /*11c0*/  FENCE.VIEW.ASYNC.S ;  /* 0x00000000000073c6 */ /* 0x008ee40000000000 */
[----:B---3--:R3:W-:Y:S01]  /*11d0*/  SYNCS.ARRIVE.TRANS64.ART0 RZ, [UR23+0x90], R0 ;  /* 0x00009000ffff79a7 */ /* 0x0087e20008500017 */
[----:B----4-:R-:W-:-:S13]  /*11e0*/  ISETP.NE.AND P0, PT, R7, 0x1, PT ;  /* 0x000000010700780c */ /* 0x010fda0003f05270 */
[----:B---3--:R-:W-:Y:S05]  /*11f0*/  @P0 BRA `(.L_x_15) ;  /* 0x00000004005c0947 */ /* 0x008fea0003800000 */
[----:B------:R-:W3:Y:S01]  /*1200*/  LDCU.64 UR4, c[0x0][0x348] ;  /* 0x00006900ff0477ac */ /* 0x000ee20008000a00 */
[----:B------:R-:W-:Y:S01]  /*1210*/  R2UR UR20, R4 ;  /* 0x00000000041472ca */ /* 0x000fe200000e0000 */
[----:B--2---:R-:W-:Y:S01]  /*1220*/  IMAD.MOV.U32 R8, RZ, RZ, 0x1 ;  /* 0x00000001ff087424 */ /* 0x004fe200078e00ff */
[----:B------:R-:W-:Y:S01]  /*1230*/  R2UR UR12, R5 ;  /* 0x00000000050c72ca */ /* 0x000fe200000e0000 */
[----:B------:R-:W-:Y:S01]  /*1240*/  IMAD.MOV.U32 R2, RZ, RZ, RZ ;  /* 0x000000ffff027224 */ /* 0x000fe200078e00ff */
[----:B------:R-:W-:Y:S01]  /*1250*/  R2UR UR28, R6 ;  /* 0x00000000061c72ca */ /* 0x000fe200000e0000 */
[----:B------:R-:W-:Y:S01]  /*1260*/  UMOV UR31, 0x1 ;  /* 0x00000001001f7882 */ /* 0x000fe20000000000 */
[----:B------:R-:W-:Y:S01]  /*1270*/  UMOV UR30, URZ ;  /* 0x000000ff001e7c82 */ /* 0x000fe20008000000 */
[----:B------:R-:W-:Y:S01]  /*1280*/  UMOV UR18, URZ ;  /* 0x000000ff00127c82 */ /* 0x000fe20008000000 */
[----:B------:R-:W-:Y:S01]  /*1290*/  UMOV UR10, URZ ;  /* 0x000000ff000a7c82 */ /* 0x000fe20008000000 */
[----:B---3--:R-:W-:-:S02]  /*12a0*/  UIADD3 UR38, UP3, UPT, UR4, 0x40, URZ ;  /* 0x0000004004267890 */ /* 0x008fc4000ff7e0ff */
[----:B------:R-:W-:Y:S02]  /*12b0*/  UIADD3 UR36, UP2, UPT, UR4, 0xc0, URZ ;  /* 0x000000c004247890 */ /* 0x000fe4000ff5e0ff */
[----:B------:R-:W-:Y:S02]  /*12c0*/  UIADD3 UR34, UP1, UPT, UR4, 0x140, URZ ;  /* 0x0000014004227890 */ /* 0x000fe4000ff3e0ff */
[----:B------:R-:W-:Y:S02]  /*12d0*/  UIADD3 UR32, UP0, UPT, UR4, 0x1c0, URZ ;  /* 0x000001c004207890 */ /* 0x000fe4000ff1e0ff */
[----:B------:R-:W-:Y:S02]  /*12e0*/  UIADD3.X UR39, UPT, UPT, URZ, UR5, URZ, UP3, !UPT ;  /* 0x00000005ff277290 */ /* 0x000fe40009ffe4ff */
[----:B------:R-:W-:Y:S02]  /*12f0*/  UIADD3.X UR37, UPT, UPT, URZ, UR5, URZ, UP2, !UPT ;  /* 0x00000005ff257290 */ /* 0x000fe400097fe4ff */
[----:B------:R-:W-:-:S02]  /*1300*/  UIADD3.X UR35, UPT, UPT, URZ, UR5, URZ, UP1, !UPT ;  /* 0x00000005ff237290 */ /* 0x000fc40008ffe4ff */
[----:B------:R-:W-:-:S12]  /*1310*/  UIADD3.X UR33, UPT, UPT, URZ, UR5, URZ, UP0, !UPT ;  /* 0x00000005ff217290 */ /* 0x000fd800087fe4ff */
.L_x_20:
[----:B------:R-:W-:Y:S01]  /*1320*/  USHF.L.U32 UR4, UR31, 0x1f, URZ ;  /* 0x0000001f1f047899 */ /* 0x000fe200080006ff */
[----:B------:R-:W-:Y:S01]  /*1330*/  HFMA2 R3, -RZ, RZ, 0, -0.0001220703125 ;  /* 0x00008800ff037431 */ /* 0x000fe200000001ff */
[----:B------:R-:W-:Y:S02]  /*1340*/  ULEA UR5, UR30, UR23, 0x3 ;  /* 0x000000171e057291 */ /* 0x000fe4000f8e18ff */
[----:B------:R-:W-:Y:S02]  /*1350*/  USHF.L.U32 UR7, UR20, 0x7, URZ ;  /* 0x0000000714077899 */ /* 0x000fe400080006ff */
[----:B------:R-:W-:Y:S01]  /*1360*/  MOV R0, UR4 ;  /* 0x0000000400007c02 */ /* 0x000fe20008000f00 */
[----:B------:R-:W-:Y:S01]  /*1370*/  USHF.L.U32 UR27, UR12, 0x7, URZ ;  /* 0x000000070c1b7899 */ /* 0x000fe200080006ff */
[----:B------:R-:W-:-:S03]  /*1380*/  UMOV UR29, URZ ;  /* 0x000000ff001d7c82 */ /* 0x000fc60008000000 */
[----:B--2---:R2:W3:Y:S08]  /*1390*/  SYNCS.PHASECHK.TRANS64.TRYWAIT P2, [UR5+0x30], R0 ;  /* 0x00003000ff0075a7 */ /* 0x0044f00008041105 */
.L_x_18:
[----:B----4-:R-:W-:Y:S02]  /*13a0*/  UIADD3 UR11, UPT, UPT, UR30, 0x1, URZ ;  /* 0x000000011e0b7890 */ /* 0x010fe4000fffe0ff */
[----:B------:R-:W-:Y:S02]  /*13b0*/  USHF.L.U32 UR6, UR29, 0x7, URZ ;  /* 0x000000071d067899 */ /* 0x000fe400080006ff */
[----:B------:R-:W-:Y:S02]  /*13c0*/  ULEA UR5, UR30, UR23, 0x3 ;  /* 0x000000171e057291 */ /* 0x000fe4000f8e18ff */
[----:B------:R-:W-:Y:S02]  /*13d0*/  ULEA UR24, UR30, UR23, 0xe ;  /* 0x000000171e187291 */ /* 0x000fe4000f8e70ff */
[----:B------:R-:W-:Y:S02]  /*13e0*/  UISETP.NE.AND UP1, UPT, UR11, 0x6, UPT ;  /* 0x000000060b00788c */ /* 0x000fe4000bf25270 */
[----:B------:R-:W-:-:S02]  /*13f0*/  UIADD3 UR4, UPT, UPT, UR24, 0x5400, URZ ;  /* 0x0000540018047890 */ /* 0x000fc4000fffe0ff */
[----:B------:R-:W-:Y:S02]  /*1400*/  ULEA UR8, UR30, UR23, 0xa ;  /* 0x000000171e087291 */ /* 0x000fe4000f8e50ff */
[----:B------:R-:W-:Y:S02]  /*1410*/  UIADD3 UR19, UPT, UPT, UR29, UR29, URZ ;  /* 0x0000001d1d137290 */ /* 0x000fe4000fffe0ff */
[----:B------:R-:W-:Y:S02]  /*1420*/  UIADD3 UR24, UPT, UPT, UR24, 0x1d400, URZ ;  /* 0x0001d40018187890 */ /* 0x000fe4000fffe0ff */
[----:B------:R-:W-:Y:S02]  /*1430*/  USEL UR9, URZ, 0x1, UP1 ;  /* 0x00000001ff097887 */ /* 0x000fe40008800000 */
[----:B------:R-:W-:Y:S01]  /*1440*/  UISETP.GT.U32.AND UP0, UPT, UR29, 0x1e, UPT ;  /* 0x0000001e1d00788c */ /* 0x000fe2000bf04070 */
[----:B------:R-:W-:Y:S01]  /*1450*/  UMOV UR13, UR28 ;  /* 0x0000001c000d7c82 */ /* 0x000fe20008000000 */
[----:B------:R-:W-:Y:S01]  /*1460*/  UMOV UR25, UR5 ;  /* 0x0000000500197c82 */ /* 0x000fe20008000000 */
[----:B------:R-:W-:Y:S01]  /*1470*/  UMOV UR26, UR6 ;  /* 0x00000006001a7c82 */ /* 0x000fe20008000000 */
[----:B--23--:R-:W-:Y:S07]  /*1480*/  @P2 BRA `(.L_x_16) ;  /* 0x0000000000102947 */ /* 0x00cfee0003800000 */
[----:B------:R-:W-:-:S06]  /*1490*/  USHF.L.U32 UR16, UR31, 0x1f, URZ ;  /* 0x0000001f1f107899 */ /* 0x000fcc00080006ff */
[----:B--2---:R-:W-:-:S04]  /*14a0*/  MOV R0, UR16 ;  /* 0x0000001000007c02 */ /* 0x004fc80008000f00 */
[----:B------:R-:W2:Y:S02]  /*14b0*/  SYNCS.PHASECHK.TRANS64.TRYWAIT P0, [UR5+0x30], R0 ;  /* 0x00003000ff0075a7 */ /* 0x000ea40008001105 */
[----:B--2---:R-:W-:Y:S05]  /*14c0*/  @!P0 BRA `(.L_x_17) ;  /* 0x0000003800c08947 */ /* 0x004fea0003800000 */
.L_x_16:
[----:B------:R-:W-:Y:S02]  /*14d0*/  ELECT P1, URZ, PT ;  /* 0x0000000000ff782f */ /* 0x000fe40003820000 */
[----:B------:R-:W-:Y:S01]  /*14e0*/  PLOP3.LUT P0, PT, PT, PT, UP0, 0x80, 0x8 ;  /* 0x000000000008781c */ /* 0x000fe20003f0f008 */
[----:B------:R-:W-:Y:S01]  /*14f0*/  ULOP3.LUT UR31, UR31, UR9, URZ, 0x3c, !UPT ;  /* 0x000000091f1f7292 */ /* 0x000fe2000f8e3cff */
[----:B------:R-:W-:Y:S01]  /*1500*/  PLOP3.LUT P2, PT, PT, PT, PT, 0x80, 0x8 ;  /* 0x000000000008781c */ /* 0x000fe20003f4f070 */
[----:B------:R-:W-:Y:S02]  /*1510*/  USEL UR30, UR11, URZ, UP1 ;  /* 0x000000ff0b1e7287 */ /* 0x000fe40008800000 */
[----:B------:R-:W-:Y:S02]  /*1520*/  UIADD3 UR16, UPT, UPT, UR8, 0x35400, URZ ;  /* 0x0003540008107890 */ /* 0x000fe4000fffe0ff */
[----:B------:R-:W-:Y:S02]  /*1530*/  UIADD3 UR8, UPT, UPT, UR8, 0x36c00, URZ ;  /* 0x00036c0008087890 */ /* 0x000fe4000fffe0ff */
[----:B------:R-:W-:-:S02]  /*1540*/  @!UP0 USHF.L.U32 UR21, UR31, 0x1f, URZ ;  /* 0x0000001f1f158899 */ /* 0x000fc400080006ff */
[----:B------:R-:W-:Y:S01]  /*1550*/  @!UP0 ULEA UR22, UR30, UR23, 0x3 ;  /* 0x000000171e168291 */ /* 0x000fe2000f8e18ff */
[----:B------:R4:W-:Y:S01]  /*1560*/  @P1 SYNCS.ARRIVE.TRANS64 RZ, [UR5], R3 ;  /* 0x00000003ffff19a7 */ /* 0x0009e20008000005 */
[----:B------:R-:W-:Y:S01]  /*1570*/  UMOV UR17, UR5 ;  /* 0x0000000500117c82 */ /* 0x000fe20008000000 */
[----:B------:R4:W-:Y:S01]  /*1580*/  UTMALDG.2D [UR4], [UR38], desc[URZ] ;  /* 0x0000ff04260075b4 */ /* 0x0009e20008009000 */
[----:B--2---:R-:W-:Y:S01]  /*1590*/  IMAD.U32 R0, RZ, RZ, UR21 ;  /* 0x00000015ff007e24 */ /* 0x004fe2000f8e00ff */
[----:B------:R-:W-:Y:S01]  /*15a0*/  UMOV UR9, UR5 ;  /* 0x0000000500097c82 */ /* 0x000fe20008000000 */
[----:B------:R-:W-:Y:S01]  /*15b0*/  UMOV UR11, UR19 ;  /* 0x00000013000b7c82 */ /* 0x000fe20008000000 */
[----:B------:R-:W-:Y:S01]  /*15c0*/  UIADD3 UR29, UPT, UPT, UR29, 0x1, URZ ;  /* 0x000000011d1d7890 */ /* 0x000fe2000fffe0ff */
[----:B------:R4:W-:Y:S03]  /*15d0*/  UTMALDG.3D [UR24], [UR36], desc[URZ] ;  /* 0x0000ff18240075b4 */ /* 0x0009e60008011000 */
[----:B------:R-:W-:Y:S01]  /*15e0*/  UISETP.NE.AND UP0, UPT, UR29, 0x20, UPT ;  /* 0x000000201d00788c */ /* 0x000fe2000bf05270 */
[----:B------:R4:W-:Y:S01]  /*15f0*/  UTMALDG.3D [UR16], [UR34], desc[URZ] ;  /* 0x0000ff10220075b4 */ /* 0x0009e20008011000 */
[----:B------:R4:W-:Y:S01]  /*1600*/  UTMALDG.4D [UR8], [UR32], desc[URZ] ;  /* 0x0000ff08200075b4 */ /* 0x0009e20008019000 */
[----:B------:R4:W2:Y:S06]  /*1610*/  @!P0 SYNCS.PHASECHK.TRANS64.TRYWAIT P2, [UR22+0x30], R0 ;  /* 0x00003000ff0085a7 */ /* 0x0008ac0008041116 */
[----:B------:R-:W-:Y:S05]  /*1620*/  BRA.U UP0, `(.L_x_18) ;  /* 0xfffffffd005c7547 */ /* 0x000fea000b83ffff */
[----:B----4-:R-:W-:Y:S02]  /*1630*/  LEA R3, R8, UR23, 0x3 ;  /* 0x0000001708037c11 */ /* 0x010fe4000f8e18ff */
[----:B------:R-:W-:-:S04]  /*1640*/  SHF.L.U32 R4, R2, 0x1f, RZ ;  /* 0x0000001f02047819 */ /* 0x000fc800000006ff */
[----:B------:R-:W3:Y:S02]  /*1650*/  SYNCS.PHASECHK.TRANS64.TRYWAIT P0, [R3+URZ+0x80], R4 ;  /* 0x00008004030075a7 */ /* 0x000ee400080011ff */
[----:B---3--:R-:W-:Y:S05]  /*1660*/  @!P0 BRA `(.L_x_19) ;  /* 0x0000003800788947 */ /* 0x008fea0003800000 */
.L_x_65:
[C---:B------:R-:W-:Y:S01]  /*1670*/  LEA R4, R8.reuse, UR23, 0x4 ;  /* 0x0000001708047c11 */ /* 0x040fe2000f8e20ff */
[----:B------:R-:W-:Y:S02]  /*1680*/  VIADD R8, R8, 0x1 ;  /* 0x0000000108087836 */ /* 0x000fe40000000000 */
[----:B------:R-:W-:-:S03]  /*1690*/  IMAD.MOV.U32 R0, RZ, RZ, 0x1 ;  /* 0x00000001ff007424 */ /* 0x000fc600078e00ff */
[----:B---3--:R-:W3:Y:S01]  /*16a0*/  LDS.128 R4, [R4+0x38410] ;  /* 0x0384100004047984 */ /* 0x008ee20000000c00 */
[C---:B------:R-:W-:Y:S01]  /*16b0*/  ISETP.NE.AND P1, PT, R8.reuse, 0x2, PT ;  /* 0x000000020800780c */ /* 0x040fe20003f25270 */
[----:B------:R4:W-:Y:S06]  /*16c0*/  MEMBAR.ALL.CTA ;  /* 0x0000000000007992 */ /* 0x0009ec0000008000 */
[----:B----4-:R-:W4:Y:S01]  /*16d0*/  FENCE.VIEW.ASYNC.S ;  /* 0x00000000000073c6 */ /* 0x010f220000000000 */
[----:B------:R-:W-:Y:S01]  /*16e0*/  SEL R8, R8, RZ, P1 ;  /* 0x000000ff08087207 */ /* 0x000fe20000800000 */
[----:B----4-:R4:W-:Y:S01]  /*16f0*/  SYNCS.ARRIVE.TRANS64.ART0 RZ, [R3+URZ+0x90], R0 ;  /* 0x0000900003ff79a7 */ /* 0x0109e200085000ff */
[----:B---3--:R-:W-:-:S02]  /*1700*/  ISETP.NE.AND P0, PT, R7, 0x1, PT ;  /* 0x000000010700780c */ /* 0x008fc40003f05270 */
[----:B------:R-:W-:Y:S02]  /*1710*/  R2UR UR20, R4 ;  /* 0x00000000041472ca */ /* 0x000fe400000e0000 */
[----:B------:R-:W-:Y:S02]  /*1720*/  R2UR UR12, R5 ;  /* 0x00000000050c72ca */ /* 0x000fe400000e0000 */
[----:B------:R-:W-:Y:S02]  /*1730*/  R2UR UR28, R6 ;  /* 0x00000000061c72ca */ /* 0x000fe400000e0000 */
[----:B----4-:R-:W-:-:S04]  /*1740*/  SEL R3, RZ, 0x1, P1 ;  /* 0x00000001ff037807 */ /* 0x010fc80000800000 */
[----:B------:R-:W-:Y:S01]  /*1750*/  LOP3.LUT R2, R2, R3, RZ, 0x3c, !PT ;  /* 0x0000000302027212 */ /* 0x000fe200078e3cff */
[----:B------:R-:W-:Y:S08]  /*1760*/  @!P0 BRA `(.L_x_20) ;  /* 0xfffffff800ec8947 */ /* 0x000ff0000383ffff */
.L_x_15:
[----:B------:R-:W-:Y:S02]  /*1770*/  UIADD3 UR4, UPT, UPT, UR30, 0x2, URZ ;  /* 0x000000021e047890 */ /* 0x000fe4000fffe0ff */
[----:B------:R-:W-:-:S04]  /*1780*/  UISETP.NE.AND UP0, UPT, UR30, 0x5, UPT ;  /* 0x000000051e00788c */ /* 0x000fc8000bf05270 */
[----:B------:R-:W-:-:S04]  /*1790*/  USEL UR4, UR4, 0x1, UP0 ;  /* 0x0000000104047887 */ /* 0x000fc80008000000 */
[----:B------:R-:W-:Y:S02]  /*17a0*/  UIADD3 UR5, UPT, UPT, UR4, 0x1, URZ ;  /* 0x0000000104057890 */ /* 0x000fe4000fffe0ff */
[----:B------:R-:W-:-:S04]  /*17b0*/  UISETP.NE.AND UP1, UPT, UR4, 0x6, UPT ;  /* 0x000000060400788c */ /* 0x000fc8000bf25270 */
[----:B------:R-:W-:Y:S02]  /*17c0*/  USEL UR5, UR5, 0x1, UP1 ;  /* 0x0000000105057887 */ /* 0x000fe40008800000 */
[----:B------:R-:W-:Y:S02]  /*17d0*/  UISETP.EQ.XOR UP1, UPT, UR30, 0x5, !UP1 ;  /* 0x000000051e00788c */ /* 0x000fe4000cf22a70 */
[----:B------:R-:W-:Y:S02]  /*17e0*/  UIADD3 UR4, UPT, UPT, UR5, 0x1, URZ ;  /* 0x0000000105047890 */ /* 0x000fe4000fffe0ff */
[----:B------:R-:W-:Y:S02]  /*17f0*/  UISETP.NE.AND UP0, UPT, UR5, 0x6, UPT ;  /* 0x000000060500788c */ /* 0x000fe4000bf05270 */
[----:B------:R-:W-:Y:S02]  /*1800*/  UISETP.EQ.XOR UP1, UPT, UR5, 0x6, UP1 ;  /* 0x000000060500788c */ /* 0x000fe40008f22a70 */
[----:B------:R-:W-:-:S04]  /*1810*/  USEL UR4, UR4, 0x1, UP0 ;  /* 0x0000000104047887 */ /* 0x000fc80008000000 */
[----:B------:R-:W-:Y:S02]  /*1820*/  UIADD3 UR5, UPT, UPT, UR4, 0x1, URZ ;  /* 0x0000000104057890 */ /* 0x000fe4000fffe0ff */
[----:B------:R-:W-:Y:S02]  /*1830*/  UISETP.NE.AND UP0, UPT, UR4, 0x6, UPT ;  /* 0x000000060400788c */ /* 0x000fe4000bf05270 */
[----:B------:R-:W-:Y:S02]  /*1840*/  UISETP.EQ.XOR UP1, UPT, UR4, 0x6, UP1 ;  /* 0x000000060400788c */ /* 0x000fe40008f22a70 */
[----:B------:R-:W-:-:S04]  /*1850*/  USEL UR5, UR5, 0x1, UP0 ;  /* 0x0000000105057887 */ /* 0x000fc80008000000 */
[----:B------:R-:W-:Y:S02]  /*1860*/  UISETP.EQ.XOR UP1, UPT, UR5, 0x6, UP1 ;  /* 0x000000060500788c */ /* 0x000fe40008f22a70 */
[----:B------:R-:W-:Y:S02]  /*1870*/  UISETP.NE.AND UP0, UPT, UR5, 0x6, UPT ;  /* 0x000000060500788c */ /* 0x000fe4000bf05270 */
[----:B------:R-:W-:Y:S02]  /*1880*/  USEL UR4, URZ, 0x1, !UP1 ;  /* 0x00000001ff047887 */ /* 0x000fe4000c800000 */
[----:B------:R-:W-:Y:S02]  /*1890*/  USEL UR5, UR5, URZ, UP0 ;  /* 0x000000ff05057287 */ /* 0x000fe40008000000 */
[----:B------:R-:W-:Y:S02]  /*18a0*/  ULOP3.LUT UR4, UR31, UR4, URZ, 0x3c, !UPT ;  /* 0x000000041f047292 */ /* 0x000fe4000f8e3cff */
[----:B------:R-:W-:-:S02]  /*18b0*/  ULEA UR5, UR5, UR23, 0x3 ;  /* 0x0000001705057291 */ /* 0x000fc4000f8e18ff */
[----:B------:R-:W-:-:S06]  /*18c0*/  USHF.L.U32 UR4, UR4, 0x1f, URZ ;  /* 0x0000001f04047899 */ /* 0x000fcc00080006ff */
[----:B------:R-:W-:-:S04]  /*18d0*/  MOV R0, UR4 ;  /* 0x0000000400007c02 */ /* 0x000fc80008000f00 */
[----:B------:R-:W3:Y:S02]  /*18e0*/  SYNCS.PHASECHK.TRANS64.TRYWAIT P0, [UR5+0x30], R0 ;  /* 0x00003000ff0075a7 */ /* 0x000ee40008001105 */
[----:B---3--:R-:W-:Y:S05]  /*18f0*/  @!P0 BRA `(.L_x_21) ;  /* 0x0000003400ec8947 */ /* 0x008fea0003800000 */
.L_x_67:
[----:B------:R-:W-:-:S13]  /*1900*/  ELECT P0, URZ, PT ;  /* 0x0000000000ff782f */ /* 0x000fda0003800000 */
[----:B---3--:R-:W-:-:S04]  /*1910*/  @P0 MOV R0, 0x8800 ;  /* 0x0000880000000802 */ /* 0x008fc80000000f00 */
[----:B------:R3:W-:Y:S03]  /*1920*/  @P0 SYNCS.ARRIVE.TRANS64 RZ, [UR5], R0 ;  /* 0x00000000ffff09a7 */ /* 0x0007e60008000005 */
.L_x_13:
[----:B------:R-:W-:-:S13]  /*1930*/  ISETP.NE.AND P0, PT, R76, 0x4, PT ;  /* 0x000000044c00780c */ /* 0x000fda0003f05270 */
[----:B------:R-:W-:Y:S05]  /*1940*/  @P0 BRA `(.L_x_22) ;  /* 0x0000000800f80947 */ /* 0x000fea0003800000 */
[----:B------:R-:W4:Y:S08]  /*1950*/  S2UR UR12, SR_CgaCtaId ;  /* 0x00000000000c79c3 */ /* 0x000f300000008800 */
[----:B------:R-:W-:Y:S06]  /*1960*/  BAR.SYNC.DEFER_BLOCKING 0x3, 0xa0 ;  /* 0x00c2800000007b1d */ /* 0x000fec0000010000 */
[----:B------:R-:W-:-:S02]  /*1970*/  UMOV UR4, 0x400 ;  /* 0x0000040000047882 */ /* 0x000fc40000000000 */
[----:B----4-:R-:W-:-:S09]  /*1980*/  ULEA UR12, UR12, UR4, 0x18 ;  /* 0x000000040c0c7291 */ /* 0x010fd2000f8ec0ff */
[----:B---3--:R-:W3:Y:S01]  /*1990*/  LDS R0, [UR12+0xa8] ;  /* 0x0000a80cff007984 */ /* 0x008ee20008000800 */
[----:B------:R-:W4:Y:S02]  /*19a0*/  SYNCS.PHASECHK.TRANS64.TRYWAIT P0, [UR12+0x80], RZ ;  /* 0x000080ffff0075a7 */ /* 0x000f24000800110c */
[----:B---34-:R-:W-:Y:S05]  /*19b0*/  @!P0 BRA `(.L_x_23) ;  /* 0x0000003400dc8947 */ /* 0x018fea0003800000 */
.L_x_69:
[----:B------:R-:W4:Y:S01]  /*19c0*/  LDS R3, [UR12+0x3841c] ;  /* 0x03841c0cff037984 */ /* 0x000f220008000800 */
[----:B---3--:R-:W-:Y:S01]  /*19d0*/  IMAD.MOV.U32 R2, RZ, RZ, 0x1 ;  /* 0x00000001ff027424 */ /* 0x008fe200078e00ff */
[----:B------:R-:W-:Y:S01]  /*19e0*/  R2UR UR32, R0 ;  /* 0x00000000002072ca */ /* 0x000fe200000e0000 */
[----:B------:R-:W-:Y:S01]  /*19f0*/  HFMA2 R0, -RZ, RZ, 0, 5.9604644775390625e-08 ;  /* 0x00000001ff007431 */ /* 0x000fe200000001ff */
[----:B------:R3:W-:Y:S06]  /*1a00*/  MEMBAR.ALL.CTA ;  /* 0x0000000000007992 */ /* 0x0007ec0000008000 */
[----:B---3--:R-:W3:Y:S01]  /*1a10*/  FENCE.VIEW.ASYNC.S ;  /* 0x00000000000073c6 */ /* 0x008ee20000000000 */
[----:B------:R-:W-:Y:S01]  /*1a20*/  IMAD.MOV.U32 R6, RZ, RZ, 0x1 ;  /* 0x00000001ff067424 */ /* 0x000fe200078e00ff */
[----:B---3--:R3:W-:Y:S01]  /*1a30*/  SYNCS.ARRIVE.TRANS64.ART0 RZ, [UR12+0x90], R2 ;  /* 0x00009002ffff79a7 */ /* 0x0087e2000850000c */
[----:B----4-:R-:W-:-:S13]  /*1a40*/  ISETP.NE.AND P0, PT, R3, 0x1, PT ;  /* 0x000000010300780c */ /* 0x010fda0003f05270 */
[----:B---3--:R-:W-:Y:S05]  /*1a50*/  @P0 BRA `(.L_x_24) ;  /* 0x0000000800840947 */ /* 0x008fea0003800000 */
[----:B------:R-:W-:Y:S01]  /*1a60*/  UIADD3 UR10, UPT, UPT, UR32, 0x100, URZ ;  /* 0x00000100200a7890 */ /* 0x000fe2000fffe0ff */
[----:B------:R-:W-:Y:S01]  /*1a70*/  MOV R5, 0x1 ;  /* 0x0000000100057802 */ /* 0x000fe20000000f00 */
[----:B------:R-:W-:Y:S01]  /*1a80*/  UIADD3 UR8, UPT, UPT, UR32, 0x104, URZ ;  /* 0x0000010420087890 */ /* 0x000fe2000fffe0ff */
[----:B------:R-:W-:Y:S01]  /*1a90*/  MOV R4, RZ ;  /* 0x000000ff00047202 */ /* 0x000fe20000000f00 */
[----:B------:R-:W-:Y:S01]  /*1aa0*/  UIADD3 UR6, UPT, UPT, UR32, -0x7fffff00, URZ ;  /* 0x8000010020067890 */ /* 0x000fe2000fffe0ff */
[----:B------:R-:W-:Y:S01]  /*1ab0*/  MOV R6, 0x1 ;  /* 0x0000000100067802 */ /* 0x000fe20000000f00 */
[----:B------:R-:W-:Y:S02]  /*1ac0*/  UIADD3 UR4, UPT, UPT, UR32, -0x7ffffefc, URZ ;  /* 0x8000010420047890 */ /* 0x000fe4000fffe0ff */
[----:B------:R-:W-:Y:S02]  /*1ad0*/  UIADD3 UR11, UPT, UPT, UR32, 0x110, URZ ;  /* 0x00000110200b7890 */ /* 0x000fe4000fffe0ff */
[----:B------:R-:W-:-:S02]  /*1ae0*/  UIADD3 UR9, UPT, UPT, UR32, 0x114, URZ ;  /* 0x0000011420097890 */ /* 0x000fc4000fffe0ff */
[----:B------:R-:W-:Y:S02]  /*1af0*/  UIADD3 UR7, UPT, UPT, UR32, -0x7ffffef0, URZ ;  /* 0x8000011020077890 */ /* 0x000fe4000fffe0ff */
[----:B------:R-:W-:Y:S02]  /*1b00*/  USHF.R.U32.HI UR18, URZ, 0x1, UR10 ;  /* 0x00000001ff127899 */ /* 0x000fe4000801160a */
[----:B------:R-:W-:Y:S02]  /*1b10*/  USHF.R.U32.HI UR17, URZ, 0x1, UR6 ;  /* 0x00000001ff117899 */ /* 0x000fe40008011606 */
[----:B------:R-:W-:Y:S01]  /*1b20*/  USHF.R.U32.HI UR16, URZ, 0x1, UR8 ;  /* 0x00000001ff107899 */ /* 0x000fe20008011608 */
[----:B------:R-:W-:Y:S01]  /*1b30*/  UMOV UR34, 0x8a02000 ;  /* 0x08a0200000227882 */ /* 0x000fe20000000000 */
[----:B------:R-:W-:Y:S02]  /*1b40*/  UIADD3 UR5, UPT, UPT, UR32, -0x7ffffeec, URZ ;  /* 0x8000011420057890 */ /* 0x000fe4000fffe0ff */
[----:B------:R-:W-:-:S02]  /*1b50*/  USHF.R.U32.HI UR13, URZ, 0x1, UR4 ;  /* 0x00000001ff0d7899 */ /* 0x000fc40008011604 */
[----:B------:R-:W-:Y:S02]  /*1b60*/  UIADD3 UR19, UPT, UPT, UR12, 0x36c00, URZ ;  /* 0x00036c000c137890 */ /* 0x000fe4000fffe0ff */
[----:B------:R-:W-:Y:S02]  /*1b70*/  UIADD3 UR20, UPT, UPT, UR12, 0x35400, URZ ;  /* 0x000354000c147890 */ /* 0x000fe4000fffe0ff */
[----:B------:R-:W-:Y:S02]  /*1b80*/  UIADD3 UR21, UPT, UPT, UR12, 0x5400, URZ ;  /* 0x000054000c157890 */ /* 0x000fe4000fffe0ff */
[----:B------:R-:W-:Y:S02]  /*1b90*/  UIADD3 UR22, UPT, UPT, UR12, 0x1d400, URZ ;  /* 0x0001d4000c167890 */ /* 0x000fe4000fffe0ff */
[----:B------:R-:W-:Y:S02]  /*1ba0*/  USEL UR23, URZ, 0x4000, UP6 ;  /* 0x00004000ff177887 */ /* 0x000fe4000b000000 */
[----:B------:R-:W-:-:S02]  /*1bb0*/  USHF.R.U32.HI UR46, URZ, 0x1a, UR11 ;  /* 0x0000001aff2e7899 */ /* 0x000fc4000801160b */
[----:B------:R-:W-:Y:S02]  /*1bc0*/  USHF.R.U32.HI UR40, URZ, 0x1a, UR7 ;  /* 0x0000001aff287899 */ /* 0x000fe40008011607 */
[----:B------:R-:W-:Y:S02]  /*1bd0*/  USHF.R.U32.HI UR36, URZ, 0x1a, UR9 ;  /* 0x0000001aff247899 */ /* 0x000fe40008011609 */
[----:B------:R-:W-:Y:S02]  /*1be0*/  USEL UR34, UR34, 0x8a00000, !UP5 ;  /* 0x08a0000022227887 */ /* 0x000fe4000e800000 */
[----:B------:R-:W-:Y:S02]  /*1bf0*/  ULOP3.LUT UR18, UR18, 0x60000000, URZ, 0xc0, !UPT ;  /* 0x6000000012127892 */ /* 0x000fe4000f8ec0ff */
[----:B------:R-:W-:Y:S02]  /*1c00*/  ULOP3.LUT UR17, UR17, 0x60000000, URZ, 0xc0, !UPT ;  /* 0x6000000011117892 */ /* 0x000fe4000f8ec0ff */
[----:B------:R-:W-:-:S02]  /*1c10*/  ULOP3.LUT UR16, UR16, 0x60000000, URZ, 0xc0, !UPT ;  /* 0x6000000010107892 */ /* 0x000fc4000f8ec0ff */
[----:B------:R-:W-:Y:S02]  /*1c20*/  USHF.R.U32.HI UR35, URZ, 0x1a, UR5 ;  /* 0x0000001aff237899 */ /* 0x000fe40008011605 */
[----:B------:R-:W-:Y:S02]  /*1c30*/  ULOP3.LUT UR13, UR13, 0x60000000, URZ, 0xc0, !UPT ;  /* 0x600000000d0d7892 */ /* 0x000fe4000f8ec0ff */
[----:B------:R-:W-:Y:S02]  /*1c40*/  USHF.R.U32.HI UR19, URZ, 0x4, UR19 ;  /* 0x00000004ff137899 */ /* 0x000fe40008011613 */
[----:B------:R-:W-:Y:S02]  /*1c50*/  USHF.R.U32.HI UR20, URZ, 0x4, UR20 ;  /* 0x00000004ff147899 */ /* 0x000fe40008011614 */
[----:B------:R-:W-:Y:S02]  /*1c60*/  USHF.R.U32.HI UR21, URZ, 0x4, UR21 ;  /* 0x00000004ff157899 */ /* 0x000fe40008011615 */
[----:B------:R-:W-:-:S02]  /*1c70*/  USHF.R.U32.HI UR22, URZ, 0x4, UR22 ;  /* 0x00000004ff167899 */ /* 0x000fc40008011616 */
[----:B------:R-:W-:Y:S02]  /*1c80*/  UIADD3 UR34, UPT, UPT, UR23, UR34, URZ ;  /* 0x0000002217227290 */ /* 0x000fe4000fffe0ff */
[----:B------:R-:W-:Y:S02]  /*1c90*/  ULOP3.LUT UR46, UR18, 0x30, UR46, 0xf8, !UPT ;  /* 0x00000030122e7892 */ /* 0x000fe4000f8ef82e */
[----:B------:R-:W-:Y:S02]  /*1ca0*/  ULOP3.LUT UR40, UR17, 0x30, UR40, 0xf8, !UPT ;  /* 0x0000003011287892 */ /* 0x000fe4000f8ef828 */
[----:B------:R-:W-:Y:S02]  /*1cb0*/  ULOP3.LUT UR36, UR16, 0x30, UR36, 0xf8, !UPT ;  /* 0x0000003010247892 */ /* 0x000fe4000f8ef824 */
[----:B------:R-:W-:Y:S02]  /*1cc0*/  ULOP3.LUT UR35, UR13, 0x30, UR35, 0xf8, !UPT ;  /* 0x000000300d237892 */ /* 0x000fe4000f8ef823 */
[----:B------:R-:W-:-:S02]  /*1cd0*/  ULOP3.LUT UR19, UR19, 0x3fc0, URZ, 0xc0, !UPT ;  /* 0x00003fc013137892 */ /* 0x000fc4000f8ec0ff */
[----:B------:R-:W-:Y:S02]  /*1ce0*/  ULOP3.LUT UR20, UR20, 0x3fc0, URZ, 0xc0, !UPT ;  /* 0x00003fc014147892 */ /* 0x000fe4000f8ec0ff */
[----:B------:R-:W-:Y:S02]  /*1cf0*/  ULOP3.LUT UR21, UR21, 0x3fc0, URZ, 0xc0, !UPT ;  /* 0x00003fc015157892 */ /* 0x000fe4000f8ec0ff */
[----:B------:R-:W-:Y:S02]  /*1d00*/  ULOP3.LUT UR22, UR22, 0x3fc0, URZ, 0xc0, !UPT ;  /* 0x00003fc016167892 */ /* 0x000fe4000f8ec0ff */
[----:B------:R-:W-:Y:S02]  /*1d10*/  ULOP3.LUT UR47, UR46, UR34, URZ, 0xfc, !UPT ;  /* 0x000000222e2f7292 */ /* 0x000fe4000f8efcff */
[----:B------:R-:W-:Y:S02]  /*1d20*/  ULOP3.LUT UR41, UR40, UR34, URZ, 0xfc, !UPT ;  /* 0x0000002228297292 */ /* 0x000fe4000f8efcff */
[----:B------:R-:W-:-:S02]  /*1d30*/  ULOP3.LUT UR37, UR36, UR34, URZ, 0xfc, !UPT ;  /* 0x0000002224257292 */ /* 0x000fc4000f8efcff */
[----:B------:R-:W-:Y:S02]  /*1d40*/  ULOP3.LUT UR35, UR35, UR34, URZ, 0xfc, !UPT ;  /* 0x0000002223237292 */ /* 0x000fe4000f8efcff */
[----:B------:R-:W-:Y:S02]  /*1d50*/  ULOP3.LUT UR19, UR19, 0x10000, URZ, 0xfc, !UPT ;  /* 0x0001000013137892 */ /* 0x000fe4000f8efcff */
[----:B------:R-:W-:Y:S02]  /*1d60*/  ULOP3.LUT UR20, UR20, 0x10000, URZ, 0xfc, !UPT ;  /* 0x0001000014147892 */ /* 0x000fe4000f8efcff */
[----:B------:R-:W-:Y:S02]  /*1d70*/  ULOP3.LUT UR21, UR21, 0x10000, URZ, 0xfc, !UPT ;  /* 0x0001000015157892 */ /* 0x000fe4000f8efcff */
[----:B------:R-:W-:Y:S01]  /*1d80*/  ULOP3.LUT UR22, UR22, 0x10000, URZ, 0xfc, !UPT ;  /* 0x0001000016167892 */ /* 0x000fe2000f8efcff */
[----:B------:R-:W-:Y:S01]  /*1d90*/  UMOV UR31, URZ ;  /* 0x000000ff001f7c82 */ /* 0x000fe20008000000 */
[----:B------:R-:W-:Y:S01]  /*1da0*/  UMOV UR30, URZ ;  /* 0x000000ff001e7c82 */ /* 0x000fe20008000000 */
[----:B------:R-:W-:Y:S01]  /*1db0*/  UMOV UR29, URZ ;  /* 0x000000ff001d7c82 */ /* 0x000fe20008000000 */
[----:B------:R-:W-:Y:S01]  /*1dc0*/  UMOV UR46, URZ ;  /* 0x000000ff002e7c82 */ /* 0x000fe20008000000 */
[----:B------:R-:W-:Y:S01]  /*1dd0*/  UMOV UR40, URZ ;  /* 0x000000ff00287c82 */ /* 0x000fe20008000000 */
[----:B------:R-:W-:Y:S01]  /*1de0*/  UMOV UR36, URZ ;  /* 0x000000ff00247c82 */ /* 0x000fe20008000000 */
[----:B------:R-:W-:-:S05]  /*1df0*/  UMOV UR34, URZ ;  /* 0x000000ff00227c82 */ /* 0x000fca0008000000 */
.L_x_31:
[----:B------:R-:W-:Y:S01]  /*1e00*/  USHF.L.U32 UR13, UR30, 0x1f, URZ ;  /* 0x0000001f1e0d7899 */ /* 0x000fe200080006ff */
[----:B------:R-:W-:Y:S01]  /*1e10*/  SHF.L.U32 R2, R6, 0x1f, RZ ;  /* 0x0000001f06027819 */ /* 0x000fe200000006ff */
[----:B------:R-:W-:Y:S02]  /*1e20*/  ULEA UR16, UR29, UR12, 0x3 ;  /* 0x0000000c1d107291 */ /* 0x000fe4000f8e18ff */
[----:B------:R-:W-:Y:S02]  /*1e30*/  ULEA UR18, UR31, UR12, 0x3 ;  /* 0x0000000c1f127291 */ /* 0x000fe4000f8e18ff */
[----:B------:R-:W-:Y:S01]  /*1e40*/  MOV R0, UR13 ;  /* 0x0000000d00007c02 */ /* 0x000fe20008000f00 */
[----:B------:R-:W-:Y:S02]  /*1e50*/  ULEA UR17, UR31, UR32, 0x7 ;  /* 0x000000201f117291 */ /* 0x000fe4000f8e38ff */
[----:B------:R-:W-:Y:S02]  /*1e60*/  UPLOP3.LUT UP2, UPT, UPT, UPT, UPT, 0x40, 0x4 ;  /* 0x000000000004789c */ /* 0x000fe40003f4e870 */
[----:B------:R3:W4:Y:S02]  /*1e70*/  SYNCS.PHASECHK.TRANS64.TRYWAIT P1, [UR16], R0 ;  /* 0x00000000ff0075a7 */ /* 0x0007240008021110 */
[----:B------:R-:W5:Y:S02]  /*1e80*/  SYNCS.PHASECHK.TRANS64.TRYWAIT P0, [UR18+0x70], R2 ;  /* 0x00007002ff0075a7 */ /* 0x000f640008001112 */
[----:B---345:R-:W-:Y:S05]  /*1e90*/  @P0 BRA `(.L_x_25) ;  /* 0x0000000000080947 */ /* 0x038fea0003800000 */
[----:B------:R-:W3:Y:S02]  /*1ea0*/  SYNCS.PHASECHK.TRANS64.TRYWAIT P0, [UR18+0x70], R2 ;  /* 0x00007002ff0075a7 */ /* 0x000ee40008001112 */
[----:B---3--:R-:W-:Y:S05]  /*1eb0*/  @!P0 BRA `(.L_x_26) ;  /* 0x0000003000b48947 */ /* 0x008fea0003800000 */
.L_x_25:
[----:B------:R-:W-:-:S05]  /*1ec0*/  UMOV UR27, URZ ;  /* 0x000000ff001b7c82 */ /* 0x000fca0008000000 */
.L_x_29:
[----:B------:R-:W-:Y:S02]  /*1ed0*/  USHF.L.U32 UR28, UR29, 0xa, URZ ;  /* 0x0000000a1d1c7899 */ /* 0x000fe400080006ff */
[----:B------:R-:W-:Y:S02]  /*1ee0*/  UIADD3 UR23, UPT, UPT, UR29, 0x1, URZ ;  /* 0x000000011d177890 */ /* 0x000fe4000fffe0ff */
[----:B------:R-:W-:Y:S02]  /*1ef0*/  UISETP.GT.U32.AND UP0, UPT, UR27, 0x1e, UPT ;  /* 0x0000001e1b00788c */ /* 0x000fe4000bf04070 */
[----:B------:R-:W-:Y:S02]  /*1f00*/  UIADD3 UR16, UPT, UPT, UR28, 0x6, URZ ;  /* 0x000000061c107890 */ /* 0x000fe4000fffe0ff */
[----:B----4-:R-:W-:Y:S02]  /*1f10*/  ULEA UR58, UR29, UR20, 0x6 ;  /* 0x000000141d3a7291 */ /* 0x010fe4000f8e30ff */
[----:B------:R-:W-:Y:S01]  /*1f20*/  ULEA UR54, UR29, UR19, 0x6 ;  /* 0x000000131d367291 */ /* 0x000fe2000f8e30ff */
[----:B------:R-:W-:Y:S01]  /*1f30*/  PLOP3.LUT P0, PT, PT, PT, UP0, 0x80, 0x8 ;  /* 0x000000000008781c */ /* 0x000fe20003f0f008 */
[----:B------:R-:W-:Y:S02]  /*1f40*/  ULEA UR13, UR29, UR12, 0x3 ;  /* 0x0000000c1d0d7291 */ /* 0x000fe4000f8e18ff */
[----:B------:R-:W-:Y:S02]  /*1f50*/  UISETP.NE.AND UP1, UPT, UR23, 0x6, UPT ;  /* 0x000000061700788c */ /* 0x000fe4000bf25270 */
[----:B------:R-:W-:Y:S02]  /*1f60*/  UIADD3 UR50, UPT, UPT, UR28, UR22, URZ ;  /* 0x000000161c327290 */ /* 0x000fe4000fffe0ff */
[----:B------:R-:W-:Y:S02]  /*1f70*/  UIADD3 UR48, UPT, UPT, UR28, UR21, URZ ;  /* 0x000000151c307290 */ /* 0x000fe4000fffe0ff */
[----:B------:R-:W-:Y:S02]  /*1f80*/  UIADD3 UR44, UPT, UPT, UR22, 0x2, UR28 ;  /* 0x00000002162c7890 */ /* 0x000fe4000fffe01c */
[----:B------:R-:W-:Y:S02]  /*1f90*/  UIADD3 UR42, UPT, UPT, UR21, 0x2, UR28 ;  /* 0x00000002152a7890 */ /* 0x000fe4000fffe01c */
[----:B------:R-:W-:Y:S02]  /*1fa0*/  UIADD3 UR38, UPT, UPT, UR22, 0x4, UR28 ;  /* 0x0000000416267890 */ /* 0x000fe4000fffe01c */
[----:B------:R-:W-:Y:S02]  /*1fb0*/  UIADD3 UR26, UPT, UPT, UR16, UR22, URZ ;  /* 0x00000016101a7290 */ /* 0x000fe4000fffe0ff */
[----:B------:R-:W-:Y:S02]  /*1fc0*/  UIADD3 UR56, UPT, UPT, UR58, 0x20, URZ ;  /* 0x000000203a387890 */ /* 0x000fe4000fffe0ff */
[----:B------:R-:W-:Y:S02]  /*1fd0*/  UIADD3 UR52, UPT, UPT, UR54, 0x20, URZ ;  /* 0x0000002036347890 */ /* 0x000fe4000fffe0ff */
[----:B------:R-:W-:Y:S02]  /*1fe0*/  UIADD3 UR28, UPT, UPT, UR21, 0x4, UR28 ;  /* 0x00000004151c7890 */ /* 0x000fe4000fffe01c */
[----:B------:R-:W-:Y:S02]  /*1ff0*/  UIADD3 UR25, UPT, UPT, UR13, 0x30, URZ ;  /* 0x000000300d197890 */ /* 0x000fe4000fffe0ff */
[----:B------:R-:W-:Y:S02]  /*2000*/  USEL UR24, URZ, 0x1, UP1 ;  /* 0x00000001ff187887 */ /* 0x000fe40008800000 */
[----:B------:R-:W-:Y:S02]  /*2010*/  UIADD3 UR16, UPT, UPT, UR16, UR21, URZ ;  /* 0x0000001510107290 */ /* 0x000fe4000fffe0ff */
[----:B------:R-:W-:Y:S01]  /*2020*/  USEL UR29, UR23, URZ, UP1 ;  /* 0x000000ff171d7287 */ /* 0x000fe20008800000 */
[----:B------:R-:W-:Y:S01]  /*2030*/  UMOV UR59, 0x4008 ;  /* 0x00004008003b7882 */ /* 0x000fe20000000000 */
        /* <DEDUP_REMOVED lines=8> */
[----:B---3--:R-:W-:Y:S05]  /*20c0*/  @P1 BRA `(.L_x_27) ;  /* 0x0000000000101947 */ /* 0x008fea0003800000 */
[----:B------:R-:W-:Y:S06]  /*20d0*/  USHF.L.U32 UR23, UR30, 0x1f, URZ ;  /* 0x0000001f1e177899 */ /* 0x000fec00080006ff */
[----:B---3--:R-:W-:Y:S04]  /*20e0*/  MOV R0, UR23 ;  /* 0x0000001700007c02 */ /* 0x008fe80008000f00 */
[----:B------:R-:W3:Y:S02]  /*20f0*/  SYNCS.PHASECHK.TRANS64.TRYWAIT P1, [UR13], R0 ;  /* 0x00000000ff0075a7 */ /* 0x000ee4000802110d */
[----:B---3--:R-:W-:Y:S05]  /*2100*/  @!P1 BRA `(.L_x_28) ;  /* 0x00000030003c9947 */ /* 0x008fea0003800000 */
.L_x_27:
[----:B------:R-:W-:Y:S01]  /*2110*/  ULOP3.LUT UR30, UR30, UR24, URZ, 0x3c, !UPT ;  /* 0x000000181e1e7292 */ /* 0x000fe2000f8e3cff */
[----:B------:R-:W-:Y:S01]  /*2120*/  PLOP3.LUT P1, PT, PT, PT, PT, 0x80, 0x8 ;  /* 0x000000000008781c */ /* 0x000fe20003f2f070 */
[----:B------:R-:W-:Y:S01]  /*2130*/  UIADD3 UR27, UPT, UPT, UR27, 0x1, URZ ;  /* 0x000000011b1b7890 */ /* 0x000fe2000fffe0ff */
[----:B------:R4:W-:Y:S01]  /*2140*/  UTCCP.T.S.4x32dp128bit tmem[UR32+0x100], gdesc[UR58] ;  /* 0x0001003a200079e7 */ /* 0x0009e20009100000 */
[----:B------:R-:W-:Y:S01]  /*2150*/  UMOV UR64, UR16 ;  /* 0x0000001000407c82 */ /* 0x000fe20008000000 */
[----:B------:R-:W-:Y:S01]  /*2160*/  @!UP0 USHF.L.U32 UR13, UR30, 0x1f, URZ ;  /* 0x0000001f1e0d8899 */ /* 0x000fe200080006ff */
[----:B------:R4:W-:Y:S01]  /*2170*/  UTCCP.T.S.4x32dp128bit tmem[UR32+0x104], gdesc[UR56] ;  /* 0x00010438200079e7 */ /* 0x0009e20009100000 */
[----:B------:R-:W-:Y:S01]  /*2180*/  @!UP0 ULEA UR16, UR29, UR12, 0x3 ;  /* 0x0000000c1d108291 */ /* 0x000fe2000f8e18ff */
[----:B------:R4:W-:Y:S01]  /*2190*/  UTCCP.T.S.4x32dp128bit tmem[UR32+0x110], gdesc[UR54] ;  /* 0x00011036200079e7 */ /* 0x0009e20009100000 */
[----:B------:R4:W-:Y:S01]  /*21a0*/  UTCCP.T.S.4x32dp128bit tmem[UR32+0x114], gdesc[UR52] ;  /* 0x00011434200079e7 */ /* 0x0009e20009100000 */
[----:B------:R4:W-:Y:S01]  /*21b0*/  UTCQMMA gdesc[UR48], gdesc[UR50], tmem[UR17], tmem[UR46], idesc[UR47], tmem[UR10], UP2 ;  /* 0x000a2e3230007dea */ /* 0x0009e20009000311 */
[----:B------:R-:W-:Y:S01]  /*21c0*/  UMOV UR60, UR28 ;  /* 0x0000001c003c7c82 */ /* 0x000fe20008000000 */
[----:B------:R-:W-:Y:S01]  /*21d0*/  UMOV UR61, 0x40004040 ;  /* 0x40004040003d7882 */ /* 0x000fe20000000000 */
[----:B---3--:R-:W-:Y:S01]  /*21e0*/  MOV R0, UR13 ;  /* 0x0000000d00007c02 */ /* 0x008fe20008000f00 */
[----:B------:R4:W-:Y:S01]  /*21f0*/  UTCQMMA gdesc[UR42], gdesc[UR44], tmem[UR17], tmem[UR40], idesc[UR41], tmem[UR6], UPT ;  /* 0x0006282c2a007dea */ /* 0x0009e2000b800311 */
[----:B------:R-:W-:Y:S01]  /*2200*/  UMOV UR62, UR26 ;  /* 0x0000001a003e7c82 */ /* 0x000fe20008000000 */
[----:B------:R-:W-:Y:S01]  /*2210*/  UMOV UR63, 0x40004040 ;  /* 0x40004040003f7882 */ /* 0x000fe20000000000 */
[----:B------:R-:W-:Y:S01]  /*2220*/  UMOV UR65, 0x40004040 ;  /* 0x4000404000417882 */ /* 0x000fe20000000000 */
[----:B------:R4:W-:Y:S01]  /*2230*/  UTCQMMA gdesc[UR60], gdesc[UR38], tmem[UR17], tmem[UR36], idesc[UR37], tmem[UR8], UPT ;  /* 0x000824263c007dea */ /* 0x0009e2000b800311 */
[----:B------:R4:W-:Y:S01]  /*2240*/  UTCQMMA gdesc[UR64], gdesc[UR62], tmem[UR17], tmem[UR34], idesc[UR35], tmem[UR4], UPT ;  /* 0x0004223e40007dea */ /* 0x0009e2000b800311 */
[----:B------:R4:W-:Y:S01]  /*2250*/  UTCBAR [UR25], URZ ;  /* 0x000000ff190073e9 */ /* 0x0009e200080000ff */
[----:B------:R4:W3:Y:S01]  /*2260*/  @!P0 SYNCS.PHASECHK.TRANS64.TRYWAIT P1, [UR16], R0 ;  /* 0x00000000ff0085a7 */ /* 0x0008e20008021110 */
[----:B------:R-:W-:Y:S02]  /*2270*/  UISETP.NE.AND UP0, UPT, UR27, 0x20, UPT ;  /* 0x000000201b00788c */ /* 0x000fe4000bf05270 */
[----:B------:R-:W-:Y:S07]  /*2280*/  UPLOP3.LUT UP2, UPT, UPT, UPT, UPT, 0x80, 0x8 ;  /* 0x000000000008789c */ /* 0x000fee0003f4f070 */
[----:B------:R-:W-:Y:S05]  /*2290*/  BRA.U UP0, `(.L_x_29) ;  /* 0xfffffffd000c7547 */ /* 0x000fea000b83ffff */
[----:B------:R-:W-:Y:S01]  /*22a0*/  UIADD3 UR31, UPT, UPT, UR31, 0x1, URZ ;  /* 0x000000011f1f7890 */ /* 0x000fe2000fffe0ff */
[----:B----4-:R-:W-:Y:S01]  /*22b0*/  LEA R0, R5, UR12, 0x3 ;  /* 0x0000000c05007c11 */ /* 0x010fe2000f8e18ff */
[----:B------:R-:W-:Y:S01]  /*22c0*/  UIADD3 UR18, UPT, UPT, UR18, 0x60, URZ ;  /* 0x0000006012127890 */ /* 0x000fe2000fffe0ff */
[----:B------:R-:W-:Y:S01]  /*22d0*/  IMAD.U32 R3, R4, -0x80000000, RZ ;  /* 0x8000000004037824 */ /* 0x000fe200078e00ff */
[----:B------:R-:W-:-:S04]  /*22e0*/  UISETP.NE.AND UP0, UPT, UR31, 0x2, UPT ;  /* 0x000000021f00788c */ /* 0x000fc8000bf05270 */
[----:B------:R-:W-:Y:S02]  /*22f0*/  USEL UR13, URZ, 0x1, UP0 ;  /* 0x00000001ff0d7887 */ /* 0x000fe40008000000 */
[----:B------:R-:W-:Y:S01]  /*2300*/  USEL UR31, UR31, URZ, UP0 ;  /* 0x000000ff1f1f7287 */ /* 0x000fe20008000000 */
[----:B------:R4:W-:Y:S03]  /*2310*/  UTCBAR [UR18], URZ ;  /* 0x000000ff120073e9 */ /* 0x0009e600080000ff */
[----:B------:R-:W-:Y:S01]  /*2320*/  ULEA UR16, UR31, UR12, 0x3 ;  /* 0x0000000c1f107291 */ /* 0x000fe2000f8e18ff */
[----:B------:R-:W-:-:S05]  /*2330*/  LOP3.LUT R6, R6, UR13, RZ, 0x3c, !PT ;  /* 0x0000000d06067c12 */ /* 0x000fca000f8e3cff */
[----:B------:R-:W-:-:S04]  /*2340*/  IMAD.U32 R2, R6, -0x80000000, RZ ;  /* 0x8000000006027824 */ /* 0x000fc800078e00ff */
[----:B------:R4:W-:Y:S01]  /*2350*/  SYNCS.PHASECHK.TRANS64.TRYWAIT PT, [UR16+0x70], R2 ;  /* 0x00007002ff0075a7 */ /* 0x0009e200080e1110 */
[----:B------:R-:W5:Y:S02]  /*2360*/  SYNCS.PHASECHK.TRANS64.TRYWAIT P0, [R0+URZ+0x80], R3 ;  /* 0x00008003000075a7 */ /* 0x000f6400080011ff */
[----:B----45:R-:W-:Y:S05]  /*2370*/  @!P0 BRA `(.L_x_30) ;  /* 0x0000002c00c08947 */ /* 0x030fea0003800000 */
.L_x_73:
[C---:B------:R-:W-:Y:S01]  /*2380*/  LEA R2, R5.reuse, UR12, 0x4 ;  /* 0x0000000c05027c11 */ /* 0x040fe2000f8e20ff */
[----:B------:R-:W-:Y:S02]  /*2390*/  VIADD R5, R5, 0x1 ;  /* 0x0000000105057836 */ /* 0x000fe40000000000 */
[----:B----4-:R-:W-:-:S03]  /*23a0*/  IMAD.MOV.U32 R3, RZ, RZ, 0x1 ;  /* 0x00000001ff037424 */ /* 0x010fc600078e00ff */
[----:B------:R-:W4:Y:S01]  /*23b0*/  LDS R2, [R2+0x3841c] ;  /* 0x03841c0002027984 */ /* 0x000f220000000800 */
[C---:B---3--:R-:W-:Y:S01]  /*23c0*/  ISETP.NE.AND P1, PT, R5.reuse, 0x2, PT ;  /* 0x000000020500780c */ /* 0x048fe20003f25270 */
[----:B------:R3:W-:Y:S06]  /*23d0*/  MEMBAR.ALL.CTA ;  /* 0x0000000000007992 */ /* 0x0007ec0000008000 */
[----:B---3--:R-:W3:Y:S01]  /*23e0*/  FENCE.VIEW.ASYNC.S ;  /* 0x00000000000073c6 */ /* 0x008ee20000000000 */
[----:B------:R-:W-:Y:S01]  /*23f0*/  SEL R5, R5, RZ, P1 ;  /* 0x000000ff05057207 */ /* 0x000fe20000800000 */
[----:B---3--:R3:W-:Y:S01]  /*2400*/  SYNCS.ARRIVE.TRANS64.ART0 RZ, [R0+URZ+0x90], R3 ;  /* 0x0000900300ff79a7 */ /* 0x0087e200085000ff */
[----:B----4-:R-:W-:-:S02]  /*2410*/  ISETP.NE.AND P0, PT, R2, 0x1, PT ;  /* 0x000000010200780c */ /* 0x010fc40003f05270 */
[----:B---3--:R-:W-:-:S04]  /*2420*/  SEL R3, RZ, 0x1, P1 ;  /* 0x00000001ff037807 */ /* 0x008fc80000800000 */
[----:B------:R-:W-:-:S07]  /*2430*/  LOP3.LUT R4, R4, R3, RZ, 0x3c, !PT ;  /* 0x0000000304047212 */ /* 0x000fce00078e3cff */
[----:B------:R-:W-:Y:S05]  /*2440*/  @!P0 BRA `(.L_x_31) ;  /* 0xfffffff8006c8947 */ /* 0x000fea000383ffff */
[----:B------:R-:W-:-:S06]  /*2450*/  UIADD3 UR31, UPT, UPT, UR31, 0x1, URZ ;  /* 0x000000011f1f7890 */ /* 0x000fcc000fffe0ff */
[----:B------:R-:W-:Y:S02]  /*2460*/  MOV R0, UR31 ;  /* 0x0000001f00007c02 */ /* 0x000fe40008000f00 */
.L_x_24:
[----:B------:R-:W3:Y:S02]  /*2470*/  S2UR UR4, SR_CgaCtaId ;  /* 0x00000000000479c3 */ /* 0x000ee40000008800 */
[----:B---3--:R-:W-:-:S04]  /*2480*/  ULOP3.LUT UR4, UR4, 0x1, URZ, 0xc0, !UPT ;  /* 0x0000000104047892 */ /* 0x008fc8000f8ec0ff */
[----:B------:R-:W-:-:S09]  /*2490*/  UISETP.NE.U32.AND UP0, UPT, UR4, 0x1, UPT ;  /* 0x000000010400788c */ /* 0x000fd2000bf05070 */
[----:B------:R-:W-:Y:S05]  /*24a0*/  BRA.U !UP0, `(.L_x_22) ;  /* 0x0000000108207547 */ /* 0x000fea000b800000 */
[----:B------:R-:W-:-:S04]  /*24b0*/  ISETP.NE.AND P0, PT, R0, 0x2, PT ;  /* 0x000000020000780c */ /* 0x000fc80003f05270 */
[----:B------:R-:W-:Y:S02]  /*24c0*/  SEL R3, RZ, 0x1, P0 ;  /* 0x00000001ff037807 */ /* 0x000fe40000000000 */
[----:B------:R-:W-:Y:S02]  /*24d0*/  SEL R0, R0, RZ, P0 ;  /* 0x000000ff00007207 */ /* 0x000fe40000000000 */
[----:B------:R-:W-:Y:S02]  /*24e0*/  LOP3.LUT R3, R6, R3, RZ, 0x3c, !PT ;  /* 0x0000000306037212 */ /* 0x000fe400078e3cff */
[----:B------:R-:W-:-:S03]  /*24f0*/  LEA R0, R0, UR12, 0x3 ;  /* 0x0000000c00007c11 */ /* 0x000fc6000f8e18ff */
[----:B------:R-:W-:-:S04]  /*2500*/  IMAD.U32 R2, R3, -0x80000000, RZ ;  /* 0x8000000003027824 */ /* 0x000fc800078e00ff */
[----:B------:R-:W3:Y:S02]  /*2510*/  SYNCS.PHASECHK.TRANS64.TRYWAIT P0, [R0+URZ+0x70], R2 ;  /* 0x00007002000075a7 */ /* 0x000ee400080011ff */
[----:B---3--:R-:W-:Y:S05]  /*2520*/  @!P0 BRA `(.L_x_32) ;  /* 0x0000002c006c8947 */ /* 0x008fea0003800000 */
.L_x_22:
[----:B------:R-:W-:-:S13]  /*2530*/  ISETP.GT.AND P0, PT, R76, 0x3, PT ;  /* 0x000000034c00780c */ /* 0x000fda0003f04270 */
[----:B-1----:R-:W-:Y:S05]  /*2540*/  @P0 EXIT ;  /* 0x000000000000094d */ /* 0x002fea0003800000 */
[----:B------:R-:W-:Y:S05]  /*2550*/  BRA.U !UP4, `(.L_x_33) ;  /* 0x000000010cb87547 */ /* 0x000fea000b800000 */
[----:B------:R-:W1:Y:S01]  /*2560*/  S2UR UR6, SR_CgaCtaId ;  /* 0x00000000000679c3 */ /* 0x000e620000008800 */
[----:B------:R-:W-:Y:S01]  /*2570*/  NOP ;  /* 0x0000000000007918 */ /* 0x000fe20000000000 */
[----:B------:R-:W-:Y:S01]  /*2580*/  UMOV UR4, 0x40 ;  /* 0x0000004000047882 */ /* 0x000fe20000000000 */
[----:B------:R-:W-:Y:S01]  /*2590*/  UMOV UR5, 0x400 ;  /* 0x0000040000057882 */ /* 0x000fe20000000000 */
[----:B-1----:R-:W-:Y:S02]  /*25a0*/  ULEA UR4, UR6, UR4, 0x18 ;  /* 0x0000000406047291 */ /* 0x002fe4000f8ec0ff */
[----:B------:R-:W-:-:S07]  /*25b0*/  ULEA UR5, UR6, UR5, 0x18 ;  /* 0x0000000506057291 */ /* 0x000fce000f8ec0ff */
[----:B---3--:R-:W1:Y:S02]  /*25c0*/  LDS.U8 R0, [UR4] ;  /* 0x00000004ff007984 */ /* 0x008e640008000000 */
[----:B-1----:R-:W-:-:S13]  /*25d0*/  ISETP.NE.AND P0, PT, R0, RZ, PT ;  /* 0x000000ff0000720c */ /* 0x002fda0003f05270 */
[----:B------:R-:W-:Y:S05]  /*25e0*/  @P0 BRA `(.L_x_34) ;  /* 0x00000000007c0947 */ /* 0x000fea0003800000 */
[----:B------:R-:W-:-:S13]  /*25f0*/  ELECT P0, URZ, PT ;  /* 0x0000000000ff782f */ /* 0x000fda0003800000 */
[----:B------:R-:W-:Y:S05]  /*2600*/  @!P0 BRA `(.L_x_35) ;  /* 0x0000000000848947 */ /* 0x000fea0003800000 */
[----:B------:R-:W-:Y:S01]  /*2610*/  UMOV UR4, 0x10 ;  /* 0x0000001000047882 */ /* 0x000fe20000000000 */
[----:B------:R-:W-:-:S04]  /*2620*/  IMAD.MOV.U32 R2, RZ, RZ, 0xffff ;  /* 0x0000ffffff027424 */ /* 0x000fc800078e00ff */
[----:B------:R-:W-:Y:S04]  /*2630*/  DEPBAR.LE SB1, 0x36 ;  /* 0x00009d800000791a */ /* 0x000fe80000000000 */
[----:B------:R-:W1:Y:S02]  /*2640*/  UTCATOMSWS.FIND_AND_SET.ALIGN UP0, UR4, UR4 ;  /* 0x00000004000475e3 */ /* 0x000e640008000800 */
[----:B-1----:R-:W-:Y:S01]  /*2650*/  PLOP3.LUT P0, PT, PT, PT, UP0, 0x80, 0x8 ;  /* 0x000000000008781c */ /* 0x002fe20003f0f008 */
[----:B------:R-:W-:-:S03]  /*2660*/  IMAD.U32 R5, RZ, RZ, UR4 ;  /* 0x00000004ff057e24 */ /* 0x000fc6000f8e00ff */
[----:B------:R-:W-:-:S04]  /*2670*/  SEL R0, RZ, 0xffffffff, !P0 ;  /* 0xffffffffff007807 */ /* 0x000fc80004000000 */
[----:B------:R-:W-:Y:S01]  /*2680*/  ISETP.NE.AND P0, PT, R0, RZ, PT ;  /* 0x000000ff0000720c */ /* 0x000fe20003f05270 */
[----:B------:R-:W-:-:S12]  /*2690*/  IMAD.MOV.U32 R0, RZ, RZ, 0x1 ;  /* 0x00000001ff007424 */ /* 0x000fd800078e00ff */
[----:B------:R-:W-:Y:S05]  /*26a0*/  @P0 BRA `(.L_x_36) ;  /* 0x0000000000240947 */ /* 0x000fea0003800000 */
.L_x_37:
[----:B------:R-:W-:Y:S05]  /*26b0*/  NANOSLEEP 0x64 ;  /* 0x000000640000795d */ /* 0x000fea0003800000 */
[----:B------:R-:W-:-:S05]  /*26c0*/  UMOV UR4, 0x10 ;  /* 0x0000001000047882 */ /* 0x000fca0000000000 */
[----:B------:R-:W-:Y:S04]  /*26d0*/  DEPBAR.LE SB1, 0x36 ;  /* 0x00009d800000791a */ /* 0x000fe80000000000 */
[----:B------:R-:W1:Y:S02]  /*26e0*/  UTCATOMSWS.FIND_AND_SET.ALIGN UP0, UR4, UR4 ;  /* 0x00000004000475e3 */ /* 0x000e640008000800 */
[----:B-1----:R-:W-:Y:S01]  /*26f0*/  PLOP3.LUT P0, PT, PT, PT, UP0, 0x80, 0x8 ;  /* 0x000000000008781c */ /* 0x002fe20003f0f008 */
[----:B------:R-:W-:-:S03]  /*2700*/  IMAD.U32 R5, RZ, RZ, UR4 ;  /* 0x00000004ff057e24 */ /* 0x000fc6000f8e00ff */
[----:B------:R-:W-:-:S04]  /*2710*/  SEL R3, RZ, 0xffffffff, !P0 ;  /* 0xffffffffff037807 */ /* 0x000fc80004000000 */
[----:B------:R-:W-:-:S13]  /*2720*/  ISETP.NE.AND P0, PT, R3, RZ, PT ;  /* 0x000000ff0300720c */ /* 0x000fda0003f05270 */
[----:B------:R-:W-:Y:S05]  /*2730*/  @!P0 BRA `(.L_x_37) ;  /* 0xfffffffc00dc8947 */ /* 0x000fea000383ffff */
.L_x_36:
[C---:B------:R-:W-:Y:S01]  /*2740*/  VIADD R3, R5.reuse, 0x10 ;  /* 0x0000001005037836 */ /* 0x040fe20000000000 */
[----:B------:R-:W-:Y:S01]  /*2750*/  UMOV UR4, 0x50 ;  /* 0x0000005000047882 */ /* 0x000fe20000000000 */
[----:B------:R-:W-:Y:S01]  /*2760*/  SHF.L.U32 R2, R2, R5, RZ ;  /* 0x0000000502027219 */ /* 0x000fe200000006ff */
[----:B------:R-:W-:Y:S01]  /*2770*/  ULEA UR4, UR6, UR4, 0x18 ;  /* 0x0000000406047291 */ /* 0x000fe2000f8ec0ff */
[----:B------:R-:W-:Y:S01]  /*2780*/  IMAD.SHL.U32 R5, R5, 0x20, RZ ;  /* 0x0000002005057824 */ /* 0x000fe200078e00ff */
[----:B------:R-:W-:-:S04]  /*2790*/  SHF.L.U32 R3, R0, R3, RZ ;  /* 0x0000000300037219 */ /* 0x000fc800000006ff */
[----:B------:R-:W-:-:S05]  /*27a0*/  LOP3.LUT R2, R3, R2, RZ, 0xfc, !PT ;  /* 0x0000000203027212 */ /* 0x000fca00078efcff */
[----:B------:R1:W-:Y:S04]  /*27b0*/  ATOMS.OR RZ, [UR4], R2 ;  /* 0x00000002ffff798c */ /* 0x0003e8000b000004 */
[----:B------:R1:W-:Y:S01]  /*27c0*/  STS [UR5+0xa8], R5 ;  /* 0x0000a805ff007988 */ /* 0x0003e20008000805 */
[----:B------:R-:W-:Y:S05]  /*27d0*/  BRA `(.L_x_35) ;  /* 0x0000000000107947 */ /* 0x000fea0003800000 */
.L_x_34:
[----:B------:R-:W-:Y:S02]  /*27e0*/  MOV R0, 0xffffffff ;  /* 0xffffffff00007802 */ /* 0x000fe40000000f00 */
[----:B------:R-:W-:-:S03]  /*27f0*/  MOV R2, 0x2820 ;  /* 0x0000282000027802 */ /* 0x000fc60000000f00 */
[----:B------:R1:W-:Y:S04]  /*2800*/  STS [UR5+0xa8], R0 ;  /* 0x0000a800ff007988 */ /* 0x0003e80008000805 */
[----:B-12---:R-:W-:Y:S05]  /*2810*/  CALL.REL.NOINC `($__internal_1_$__cuda_sm10x_tcgen05_guardrail_trap_phase_invalid_during_alloc) ;  /* 0x0000002c001c7944 */ /* 0x006fea0003c00000 */
.L_x_35:
[----:B------:R-:W-:Y:S05]  /*2820*/  WARPSYNC.ALL ;  /* 0x0000000000007948 */ /* 0x000fea0003800000 */
[----:B------:R-:W-:Y:S01]  /*2830*/  NOP ;  /* 0x0000000000007918 */ /* 0x000fe20000000000 */
.L_x_33:
[----:B------:R-:W4:Y:S08]  /*2840*/  S2UR UR4, SR_CgaCtaId ;  /* 0x00000000000479c3 */ /* 0x000f300000008800 */
[----:B------:R-:W-:Y:S06]  /*2850*/  BAR.SYNC.DEFER_BLOCKING 0x3, 0xa0 ;  /* 0x00c2800000007b1d */ /* 0x000fec0000010000 */
[----:B------:R-:W-:-:S02]  /*2860*/  UMOV UR5, 0x400 ;  /* 0x0000040000057882 */ /* 0x000fc40000000000 */
[----:B----4-:R-:W-:-:S06]  /*2870*/  ULEA UR4, UR4, UR5, 0x18 ;  /* 0x0000000504047291 */ /* 0x010fcc000f8ec0ff */
[----:B---3--:R-:W-:-:S05]  /*2880*/  MOV R3, UR4 ;  /* 0x0000000400037c02 */ /* 0x008fca0008000f00 */
[----:B------:R3:W4:Y:S01]  /*2890*/  LDS R75, [R3+0xa8] ;  /* 0x0000a800034b7984 */ /* 0x0007220000000800 */
[----:B------:R-:W5:Y:S02]  /*28a0*/  SYNCS.PHASECHK.TRANS64.TRYWAIT P0, [R3+URZ+0x80], RZ ;  /* 0x000080ff030075a7 */ /* 0x000f6400080011ff */
[----:B---345:R-:W-:Y:S05]  /*28b0*/  @!P0 BRA `(.L_x_38) ;  /* 0x0000002800a08947 */ /* 0x038fea0003800000 */
.L_x_75:
[----:B------:R-:W4:Y:S01]  /*28c0*/  LDS.128 R52, [R3+0x38410] ;  /* 0x0384100003347984 */ /* 0x000f220000000c00 */
[----:B------:R-:W-:Y:S01]  /*28d0*/  HFMA2 R0, -RZ, RZ, 0, 5.9604644775390625e-08 ;  /* 0x00000001ff007431 */ /* 0x000fe200000001ff */
[----:B------:R5:W-:Y:S06]  /*28e0*/  MEMBAR.ALL.CTA ;  /* 0x0000000000007992 */ /* 0x000bec0000008000 */
[----:B-----5:R-:W5:Y:S02]  /*28f0*/  FENCE.VIEW.ASYNC.S ;  /* 0x00000000000073c6 */ /* 0x020f640000000000 */
[----:B-----5:R1:W-:Y:S01]  /*2900*/  SYNCS.ARRIVE.TRANS64.ART0 RZ, [R3+URZ+0x90], R0 ;  /* 0x0000900003ff79a7 */ /* 0x0203e200085000ff */
[----:B----4-:R-:W-:-:S13]  /*2910*/  ISETP.NE.AND P0, PT, R55, 0x1, PT ;  /* 0x000000013700780c */ /* 0x010fda0003f05270 */
[----:B-1----:R-:W-:Y:S05]  /*2920*/  @P0 BRA `(.L_x_39) ;  /* 0x0000002000780947 */ /* 0x002fea0003800000 */
[C---:B------:R-:W-:Y:S01]  /*2930*/  IMAD.SHL.U32 R7, R58.reuse, 0x20, RZ ;  /* 0x000000203a077824 */ /* 0x040fe200078e00ff */
[----:B------:R-:W-:Y:S01]  /*2940*/  SHF.R.U32.HI R2, RZ, 0x5, R58 ;  /* 0x00000005ff027819 */ /* 0x000fe2000001163a */
[----:B------:R-:W-:Y:S01]  /*2950*/  IMAD.SHL.U32 R5, R58, 0x80, RZ ;  /* 0x000000803a057824 */ /* 0x000fe200078e00ff */
[----:B------:R-:W1:Y:S01]  /*2960*/  S2UR UR8, SR_CgaCtaId ;  /* 0x00000000000879c3 */ /* 0x000e620000008800 */
[----:B------:R-:W4:Y:S01]  /*2970*/  S2R R56, SR_LANEID ;  /* 0x0000000000387919 */ /* 0x000f220000000000 */
[----:B------:R-:W-:Y:S01]  /*2980*/  LOP3.LUT R7, R7, 0x3e0, RZ, 0xc0, !PT ;  /* 0x000003e007077812 */ /* 0x000fe200078ec0ff */
[----:B------:R-:W-:Y:S01]  /*2990*/  IMAD R74, R76, 0x4, R3 ;  /* 0x000000044c4a7824 */ /* 0x000fe200078e0203 */
[----:B------:R-:W-:Y:S01]  /*29a0*/  LOP3.LUT R5, R5, 0xf80, RZ, 0xc0, !PT ;  /* 0x00000f8005057812 */ /* 0x000fe200078ec0ff */
[----:B------:R-:W-:Y:S01]  /*29b0*/  IMAD.MOV.U32 R62, RZ, RZ, 0x1 ;  /* 0x00000001ff3e7424 */ /* 0x000fe200078e00ff */
[----:B------:R-:W-:Y:S01]  /*29c0*/  CS2R R60, SRZ ;  /* 0x00000000003c7805 */ /* 0x000fe2000001ff00 */
[C---:B------:R-:W-:Y:S01]  /*29d0*/  IMAD R6, R2.reuse, 0x400, R7 ;  /* 0x0000040002067824 */ /* 0x040fe200078e0207 */
[----:B------:R-:W-:Y:S01]  /*29e0*/  UMOV UR9, 0x400 ;  /* 0x0000040000097882 */ /* 0x000fe20000000000 */
[----:B------:R-:W-:Y:S01]  /*29f0*/  IMAD R4, R2, 0x1000, R5 ;  /* 0x0000100002047824 */ /* 0x000fe200078e0205 */
[----:B------:R-:W3:Y:S01]  /*2a00*/  LDCU.64 UR10, c[0x0][0x348] ;  /* 0x00006900ff0a77ac */ /* 0x000ee20008000a00 */
[----:B------:R-:W-:-:S02]  /*2a10*/  IMAD.IADD R7, R3, 0x1, R6 ;  /* 0x0000000103077824 */ /* 0x000fc400078e0206 */
[----:B------:R-:W-:Y:S02]  /*2a20*/  IMAD.IADD R5, R3, 0x1, R4 ;  /* 0x0000000103057824 */ /* 0x000fe400078e0204 */
[C---:B------:R-:W-:Y:S02]  /*2a30*/  VIADD R4, R7.reuse, 0x4410 ;  /* 0x0000441007047836 */ /* 0x040fe40000000000 */
[----:B------:R-:W-:Y:S02]  /*2a40*/  VIADD R7, R7, 0x4400 ;  /* 0x0000440007077836 */ /* 0x000fe40000000000 */
[C---:B------:R-:W-:Y:S01]  /*2a50*/  VIADD R6, R5.reuse, 0x430 ;  /* 0x0000043005067836 */ /* 0x040fe20000000000 */
[----:B------:R-:W-:Y:S01]  /*2a60*/  SHF.R.U32.HI R73, RZ, 0x3, R4 ;  /* 0x00000003ff497819 */ /* 0x000fe20000011604 */
[C---:B------:R-:W-:Y:S01]  /*2a70*/  VIADD R9, R5.reuse, 0x420 ;  /* 0x0000042005097836 */ /* 0x040fe20000000000 */
[----:B------:R-:W-:Y:S01]  /*2a80*/  SHF.R.U32.HI R72, RZ, 0x3, R7 ;  /* 0x00000003ff487819 */ /* 0x000fe20000011607 */
[----:B------:R-:W-:Y:S01]  /*2a90*/  IMAD.MOV.U32 R59, RZ, RZ, RZ ;  /* 0x000000ffff3b7224 */ /* 0x000fe200078e00ff */
[----:B------:R-:W-:Y:S01]  /*2aa0*/  LOP3.LUT R73, R4, 0x10, R73, 0x78, !PT ;  /* 0x0000001004497812 */ /* 0x000fe200078e7849 */
[----:B------:R-:W-:Y:S01]  /*2ab0*/  VIADD R4, R5, 0x410 ;  /* 0x0000041005047836 */ /* 0x000fe20000000000 */
[----:B------:R-:W-:Y:S01]  /*2ac0*/  LOP3.LUT R72, R7, 0x10, R72, 0x78, !PT ;  /* 0x0000001007487812 */ /* 0x000fe200078e7848 */
[----:B------:R-:W-:Y:S01]  /*2ad0*/  VIADD R7, R5, 0x400 ;  /* 0x0000040005077836 */ /* 0x000fe20000000000 */
[----:B------:R-:W-:Y:S01]  /*2ae0*/  SHF.R.U32.HI R71, RZ, 0x3, R6 ;  /* 0x00000003ff477819 */ /* 0x000fe20000011606 */
[----:B------:R-:W-:Y:S01]  /*2af0*/  IMAD R63, R2, 0x200000, R75 ;  /* 0x00200000023f7824 */ /* 0x000fe200078e024b */
[----:B------:R-:W-:Y:S01]  /*2b00*/  SHF.R.U32.HI R69, RZ, 0x3, R4 ;  /* 0x00000003ff457819 */ /* 0x000fe20000011604 */
[----:B-1----:R-:W-:Y:S01]  /*2b10*/  ULEA UR7, UR8, UR9, 0x18 ;  /* 0x0000000908077291 */ /* 0x002fe2000f8ec0ff */
[----:B------:R-:W-:-:S02]  /*2b20*/  SHF.R.U32.HI R68, RZ, 0x3, R7 ;  /* 0x00000003ff447819 */ /* 0x000fc40000011607 */
[----:B------:R-:W-:Y:S01]  /*2b30*/  LOP3.LUT R71, R6, 0x70, R71, 0x78, !PT ;  /* 0x0000007006477812 */ /* 0x000fe200078e7847 */
[C---:B------:R-:W-:Y:S01]  /*2b40*/  VIADD R6, R5.reuse, 0x470 ;  /* 0x0000047005067836 */ /* 0x040fe20000000000 */
[----:B------:R-:W-:Y:S01]  /*2b50*/  LOP3.LUT R69, R4, 0x70, R69, 0x78, !PT ;  /* 0x0000007004457812 */ /* 0x000fe200078e7845 */
[----:B------:R-:W-:Y:S01]  /*2b60*/  VIADD R4, R5, 0x450 ;  /* 0x0000045005047836 */ /* 0x000fe20000000000 */
[----:B------:R-:W-:Y:S01]  /*2b70*/  LOP3.LUT R68, R7, 0x70, R68, 0x78, !PT ;  /* 0x0000007007447812 */ /* 0x000fe200078e7844 */
[C---:B------:R-:W-:Y:S01]  /*2b80*/  VIADD R7, R5.reuse, 0x460 ;  /* 0x0000046005077836 */ /* 0x040fe20000000000 */
[----:B------:R-:W-:Y:S01]  /*2b90*/  SHF.R.U32.HI R70, RZ, 0x3, R9 ;  /* 0x00000003ff467819 */ /* 0x000fe20000011609 */
[----:B------:R-:W-:Y:S01]  /*2ba0*/  VIADD R5, R5, 0x440 ;  /* 0x0000044005057836 */ /* 0x000fe20000000000 */
[----:B------:R-:W-:Y:S02]  /*2bb0*/  SHF.R.U32.HI R67, RZ, 0x3, R6 ;  /* 0x00000003ff437819 */ /* 0x000fe40000011606 */
[----:B------:R-:W-:-:S02]  /*2bc0*/  SHF.R.U32.HI R66, RZ, 0x3, R7 ;  /* 0x00000003ff427819 */ /* 0x000fc40000011607 */
[----:B------:R-:W-:Y:S02]  /*2bd0*/  SHF.R.U32.HI R65, RZ, 0x3, R4 ;  /* 0x00000003ff417819 */ /* 0x000fe40000011604 */
[----:B------:R-:W-:Y:S02]  /*2be0*/  SHF.R.U32.HI R64, RZ, 0x3, R5 ;  /* 0x00000003ff407819 */ /* 0x000fe40000011605 */
[----:B------:R-:W-:Y:S02]  /*2bf0*/  LOP3.LUT R70, R9, 0x70, R70, 0x78, !PT ;  /* 0x0000007009467812 */ /* 0x000fe400078e7846 */
[----:B------:R-:W-:Y:S02]  /*2c00*/  LOP3.LUT R67, R6, 0x70, R67, 0x78, !PT ;  /* 0x0000007006437812 */ /* 0x000fe400078e7843 */
[----:B------:R-:W-:Y:S02]  /*2c10*/  LOP3.LUT R66, R7, 0x70, R66, 0x78, !PT ;  /* 0x0000007007427812 */ /* 0x000fe400078e7842 */
[----:B------:R-:W-:-:S02]  /*2c20*/  LOP3.LUT R65, R4, 0x70, R65, 0x78, !PT ;  /* 0x0000007004417812 */ /* 0x000fc400078e7841 */
[----:B---34-:R-:W-:-:S07]  /*2c30*/  LOP3.LUT R64, R5, 0x70, R64, 0x78, !PT ;  /* 0x0000007005407812 */ /* 0x018fce00078e7840 */
.L_x_50:
[----:B-123--:R-:W1:Y:S01]  /*2c40*/  LDC.64 R8, c[0x0][0x750] ;  /* 0x0001d400ff087b82 */ /* 0x00ee620000000a00 */
[----:B------:R-:W-:-:S04]  /*2c50*/  SHF.L.U32 R77, R52, 0x7, RZ ;  /* 0x00000007344d7819 */ /* 0x000fc800000006ff */
[----:B------:R-:W-:-:S03]  /*2c60*/  IADD3 R7, PT, PT, R77, R58, RZ ;  /* 0x0000003a4d077210 */ /* 0x000fc60007ffe0ff */
[----:B------:R-:W2:Y:S01]  /*2c70*/  LDC.64 R4, c[0x0][0x758] ;  /* 0x0001d600ff047b82 */ /* 0x000ea20000000a00 */
[----:B------:R-:W-:Y:S02]  /*2c80*/  IMAD R52, R60, 0x8, R3 ;  /* 0x000000083c347824 */ /* 0x000fe400078e0203 */
[----:B-1----:R-:W-:-:S05]  /*2c90*/  IMAD.WIDE R8, R54, 0x4, R8 ;  /* 0x0000000436087825 */ /* 0x002fca00078e0208 */
[----:B------:R1:W5:Y:S01]  /*2ca0*/  LDG.E R78, desc[UR14][R8.64] ;  /* 0x0000000e084e7981 */ /* 0x000362000c1e1900 */
[----:B--2---:R-:W-:Y:S01]  /*2cb0*/  IMAD.WIDE R6, R7, 0x4, R4 ;  /* 0x0000000407067825 */ /* 0x004fe200078e0204 */
[----:B------:R-:W-:-:S04]  /*2cc0*/  SHF.L.U32 R5, R59, 0x1f, RZ ;  /* 0x0000001f3b057819 */ /* 0x000fc800000006ff */
[----:B------:R1:W5:Y:S01]  /*2cd0*/  LDG.E R55, desc[UR14][R6.64] ;  /* 0x0000000e06377981 */ /* 0x000362000c1e1900 */
[----:B------:R-:W2:Y:S01]  /*2ce0*/  SYNCS.PHASECHK.TRANS64.TRYWAIT P1, [R52+URZ+0x60], R5 ;  /* 0x00006005340075a7 */ /* 0x000ea200080211ff */
[----:B------:R-:W-:Y:S01]  /*2cf0*/  PLOP3.LUT P0, PT, PT, PT, PT, 0x80, 0x8 ;  /* 0x000000000008781c */ /* 0x000fe20003f0f070 */
[----:B------:R-:W-:Y:S01]  /*2d00*/  IMAD.MOV.U32 R57, RZ, RZ, R54 ;  /* 0x000000ffff397224 */ /* 0x000fe200078e0036 */
[----:B-12---:R-:W-:Y:S11]  /*2d10*/  @!P1 BRA `(.L_x_40) ;  /* 0x00000024009c9947 */ /* 0x006ff60003800000 */
.L_x_77:
[----:B------:R-:W-:Y:S01]  /*2d20*/  HFMA2 R80, -RZ, RZ, 0, 0 ;  /* 0x00000000ff507431 */ /* 0x000fe200000001ff */
[----:B------:R-:W-:Y:S01]  /*2d30*/  SHF.R.S32.HI R2, RZ, 0x1f, R54 ;  /* 0x0000001fff027819 */ /* 0x000fe20000011436 */
[----:B------:R-:W-:Y:S02]  /*2d40*/  IMAD R54, R60, 0x80, R63 ;  /* 0x000000803c367824 */ /* 0x000fe400078e023f */
[----:B------:R-:W-:-:S07]  /*2d50*/  IMAD.MOV.U32 R79, RZ, RZ, RZ ;  /* 0x000000ffff4f7224 */ /* 0x000fce00078e00ff */
.L_x_45:
[----:B------:R-:W-:Y:S01]  /*2d60*/  SHF.L.U32 R81, R80, 0x5, RZ ;  /* 0x0000000550517819 */ /* 0x000fe200000006ff */
[----:B------:R-:W-:Y:S05]  /*2d70*/  WARPSYNC.ALL ;  /* 0x0000000000007948 */ /* 0x000fea0003800000 */
[----:B------:R-:W-:Y:S01]  /*2d80*/  NOP ;  /* 0x0000000000007918 */ /* 0x000fe20000000000 */
[----:B-1----:R-:W-:Y:S02]  /*2d90*/  IADD3 R4, PT, PT, R54, R81, RZ ;  /* 0x0000005136047210 */ /* 0x002fe40007ffe0ff */
[----:B------:R-:W-:Y:S02]  /*2da0*/  PLOP3.LUT P2, PT, P0, PT, PT, 0x80, 0x8 ;  /* 0x000000000008781c */ /* 0x000fe4000074f070 */
[----:B------:R-:W-:-:S13]  /*2db0*/  R2UR UR4, R4 ;  /* 0x00000000040472ca */ /* 0x000fda00000e0000 */
[----:B------:R-:W2:Y:S01]  /*2dc0*/  LDTM.x32 R12, tmem[UR4+0x20] ;  /* 0x00002004000c79ee */ /* 0x000ea200082c0000 */
[----:B------:R-:W-:Y:S01]  /*2dd0*/  R2UR UR4, R4 ;  /* 0x00000000040472ca */ /* 0x000fe200000e0000 */
[C---:B--2--5:R-:W-:Y:S01]  /*2de0*/  FMUL R82, R78.reuse, R12 ;  /* 0x0000000c4e527220 */ /* 0x064fe20000400000 */
[C---:B------:R-:W-:Y:S01]  /*2df0*/  FMUL R83, R78.reuse, R13 ;  /* 0x0000000d4e537220 */ /* 0x040fe20000400000 */
        /* <DEDUP_REMOVED lines=23> */
[----:B-1----:R-:W1:Y:S01]  /*2f70*/  LDTM.x32 R4, tmem[UR4] ;  /* 0x00000004000479ee */ /* 0x002e6200082c0000 */
[C---:B------:R-:W-:Y:S01]  /*2f80*/  FMUL R107, R78.reuse, R37 ;  /* 0x000000254e6b7220 */ /* 0x040fe20000400000 */
[C---:B------:R-:W-:Y:S01]  /*2f90*/  FMUL R108, R78.reuse, R38 ;  /* 0x000000264e6c7220 */ /* 0x040fe20000400000 */
[C---:B------:R-:W-:Y:S01]  /*2fa0*/  FMUL R109, R78.reuse, R39 ;  /* 0x000000274e6d7220 */ /* 0x040fe20000400000 */
[----:B------:R-:W-:Y:S01]  /*2fb0*/  F2FP.BF16.F32.PACK_AB R39, R89, R88 ;  /* 0x000000585927723e */ /* 0x000fe200000010ff */
[C---:B------:R-:W-:Y:S01]  /*2fc0*/  FMUL R40, R78.reuse, R40 ;  /* 0x000000284e287220 */ /* 0x040fe20000400000 */
[----:B------:R-:W-:Y:S01]  /*2fd0*/  F2FP.BF16.F32.PACK_AB R38, R87, R86 ;  /* 0x000000565726723e */ /* 0x000fe200000010ff */
[C---:B------:R-:W-:Y:S01]  /*2fe0*/  FMUL R41, R78.reuse, R41 ;  /* 0x000000294e297220 */ /* 0x040fe20000400000 */
[----:B------:R-:W-:Y:S01]  /*2ff0*/  F2FP.BF16.F32.PACK_AB R37, R85, R84 ;  /* 0x000000545525723e */ /* 0x000fe200000010ff */
[C---:B------:R-:W-:Y:S01]  /*3000*/  FMUL R42, R78.reuse, R42 ;  /* 0x0000002a4e2a7220 */ /* 0x040fe20000400000 */
[----:B------:R-:W-:Y:S01]  /*3010*/  F2FP.BF16.F32.PACK_AB R36, R83, R82 ;  /* 0x000000525324723e */ /* 0x000fe200000010ff */
[----:B------:R-:W-:Y:S01]  /*3020*/  FMUL R43, R78, R43 ;  /* 0x0000002b4e2b7220 */ /* 0x000fe20000400000 */
[----:B------:R-:W-:-:S02]  /*3030*/  F2FP.BF16.F32.PACK_AB R47, R97, R96 ;  /* 0x00000060612f723e */ /* 0x000fc400000010ff */
[----:B------:R-:W-:Y:S01]  /*3040*/  F2FP.BF16.F32.PACK_AB R46, R95, R94 ;  /* 0x0000005e5f2e723e */ /* 0x000fe200000010ff */
[----:B------:R2:W-:Y:S01]  /*3050*/  STS.128 [R64], R36 ;  /* 0x0000002440007388 */ /* 0x0005e20000000c00 */
[----:B------:R-:W-:Y:S02]  /*3060*/  F2FP.BF16.F32.PACK_AB R45, R93, R92 ;  /* 0x0000005c5d2d723e */ /* 0x000fe400000010ff */
[----:B------:R-:W-:Y:S02]  /*3070*/  F2FP.BF16.F32.PACK_AB R44, R91, R90 ;  /* 0x0000005a5b2c723e */ /* 0x000fe400000010ff */
[----:B------:R-:W-:Y:S02]  /*3080*/  F2FP.BF16.F32.PACK_AB R51, R105, R104 ;  /* 0x000000686933723e */ /* 0x000fe400000010ff */
[----:B------:R-:W-:Y:S01]  /*3090*/  F2FP.BF16.F32.PACK_AB R50, R103, R102 ;  /* 0x000000666732723e */ /* 0x000fe200000010ff */
[----:B------:R3:W-:Y:S01]  /*30a0*/  STS.128 [R65], R44 ;  /* 0x0000002c41007388 */ /* 0x0007e20000000c00 */
[----:B------:R-:W-:Y:S01]  /*30b0*/  F2FP.BF16.F32.PACK_AB R49, R101, R100 ;  /* 0x000000646531723e */ /* 0x000fe200000010ff */
[C---:B-1----:R-:W-:Y:S01]  /*30c0*/  FMUL R110, R78.reuse, R4 ;  /* 0x000000044e6e7220 */ /* 0x042fe20000400000 */
[----:B------:R-:W-:Y:S01]  /*30d0*/  F2FP.BF16.F32.PACK_AB R48, R99, R98 ;  /* 0x000000626330723e */ /* 0x000fe200000010ff */
[C---:B------:R-:W-:Y:S01]  /*30e0*/  FMUL R111, R78.reuse, R5 ;  /* 0x000000054e6f7220 */ /* 0x040fe20000400000 */
[C---:B------:R-:W-:Y:S01]  /*30f0*/  FMUL R112, R78.reuse, R6 ;  /* 0x000000064e707220 */ /* 0x040fe20000400000 */
[C---:B------:R-:W-:Y:S01]  /*3100*/  FMUL R113, R78.reuse, R7 ;  /* 0x000000074e717220 */ /* 0x040fe20000400000 */
[C---:B------:R-:W-:Y:S01]  /*3110*/  FMUL R114, R78.reuse, R8 ;  /* 0x000000084e727220 */ /* 0x040fe20000400000 */
[C---:B------:R-:W-:Y:S01]  /*3120*/  FMUL R115, R78.reuse, R9 ;  /* 0x000000094e737220 */ /* 0x040fe20000400000 */
[C---:B------:R-:W-:Y:S01]  /*3130*/  FMUL R116, R78.reuse, R10 ;  /* 0x0000000a4e747220 */ /* 0x040fe20000400000 */
[C---:B------:R-:W-:Y:S01]  /*3140*/  FMUL R117, R78.reuse, R11 ;  /* 0x0000000b4e757220 */ /* 0x040fe20000400000 */
[----:B------:R1:W-:Y:S01]  /*3150*/  STS.128 [R66], R48 ;  /* 0x0000003042007388 */ /* 0x0003e20000000c00 */
        /* <DEDUP_REMOVED lines=11> */
[C---:B--2---:R-:W-:Y:S01]  /*3210*/  FMUL R36, R78.reuse, R12 ;  /* 0x0000000c4e247220 */ /* 0x044fe20000400000 */
[C---:B------:R-:W-:Y:S01]  /*3220*/  FMUL R37, R78.reuse, R13 ;  /* 0x0000000d4e257220 */ /* 0x040fe20000400000 */
[C---:B------:R-:W-:Y:S01]  /*3230*/  FMUL R38, R78.reuse, R14 ;  /* 0x0000000e4e267220 */ /* 0x040fe20000400000 */
[C---:B------:R-:W-:Y:S01]  /*3240*/  FMUL R39, R78.reuse, R15 ;  /* 0x0000000f4e277220 */ /* 0x040fe20000400000 */
[----:B------:R-:W-:Y:S01]  /*3250*/  FMUL R35, R78, R35 ;  /* 0x000000234e237220 */ /* 0x000fe20000400000 */
[----:B------:R-:W-:-:S02]  /*3260*/  F2FP.BF16.F32.PACK_AB R7, R117, R116 ;  /* 0x000000747507723e */ /* 0x000fc400000010ff */
[----:B------:R-:W-:Y:S01]  /*3270*/  F2FP.BF16.F32.PACK_AB R6, R115, R114 ;  /* 0x000000727306723e */ /* 0x000fe200000010ff */
[C---:B---3--:R-:W-:Y:S01]  /*3280*/  FMUL R44, R78.reuse, R16 ;  /* 0x000000104e2c7220 */ /* 0x048fe20000400000 */
[C---:B------:R-:W-:Y:S01]  /*3290*/  FMUL R45, R78.reuse, R17 ;  /* 0x000000114e2d7220 */ /* 0x040fe20000400000 */
[C---:B------:R-:W-:Y:S01]  /*32a0*/  FMUL R46, R78.reuse, R18 ;  /* 0x000000124e2e7220 */ /* 0x040fe20000400000 */
[C---:B------:R-:W-:Y:S01]  /*32b0*/  FMUL R47, R78.reuse, R19 ;  /* 0x000000134e2f7220 */ /* 0x040fe20000400000 */
[----:B------:R-:W-:Y:S02]  /*32c0*/  F2FP.BF16.F32.PACK_AB R5, R113, R112 ;  /* 0x000000707105723e */ /* 0x000fe400000010ff */
[----:B------:R-:W-:Y:S02]  /*32d0*/  F2FP.BF16.F32.PACK_AB R4, R111, R110 ;  /* 0x0000006e6f04723e */ /* 0x000fe400000010ff */
[----:B------:R-:W-:Y:S02]  /*32e0*/  F2FP.BF16.F32.PACK_AB R11, R47, R46 ;  /* 0x0000002e2f0b723e */ /* 0x000fe400000010ff */
[----:B------:R-:W-:Y:S01]  /*32f0*/  F2FP.BF16.F32.PACK_AB R10, R45, R44 ;  /* 0x0000002c2d0a723e */ /* 0x000fe200000010ff */
[C---:B-1----:R-:W-:Y:S01]  /*3300*/  FMUL R48, R78.reuse, R20 ;  /* 0x000000144e307220 */ /* 0x042fe20000400000 */
[C---:B------:R-:W-:Y:S01]  /*3310*/  FMUL R49, R78.reuse, R21 ;  /* 0x000000154e317220 */ /* 0x040fe20000400000 */
[C---:B------:R-:W-:Y:S01]  /*3320*/  FMUL R50, R78.reuse, R22 ;  /* 0x000000164e327220 */ /* 0x040fe20000400000 */
[----:B------:R-:W-:Y:S01]  /*3330*/  FMUL R51, R78, R23 ;  /* 0x000000174e337220 */ /* 0x000fe20000400000 */
[----:B------:R-:W-:-:S02]  /*3340*/  F2FP.BF16.F32.PACK_AB R23, R43, R42 ;  /* 0x0000002a2b17723e */ /* 0x000fc400000010ff */
[----:B------:R-:W-:Y:S02]  /*3350*/  F2FP.BF16.F32.PACK_AB R22, R41, R40 ;  /* 0x000000282916723e */ /* 0x000fe400000010ff */
[----:B------:R-:W-:Y:S02]  /*3360*/  F2FP.BF16.F32.PACK_AB R21, R109, R108 ;  /* 0x0000006c6d15723e */ /* 0x000fe400000010ff */
[----:B------:R-:W-:Y:S02]  /*3370*/  F2FP.BF16.F32.PACK_AB R20, R107, R106 ;  /* 0x0000006a6b14723e */ /* 0x000fe400000010ff */
[----:B------:R-:W-:Y:S02]  /*3380*/  F2FP.BF16.F32.PACK_AB R9, R39, R38 ;  /* 0x000000262709723e */ /* 0x000fe400000010ff */
[----:B------:R-:W-:Y:S01]  /*3390*/  F2FP.BF16.F32.PACK_AB R8, R37, R36 ;  /* 0x000000242508723e */ /* 0x000fe200000010ff */
[----:B------:R1:W-:Y:S01]  /*33a0*/  STS.128 [R67], R20 ;  /* 0x0000001443007388 */ /* 0x0003e20000000c00 */
[----:B------:R-:W-:-:S02]  /*33b0*/  F2FP.BF16.F32.PACK_AB R15, R27, R26 ;  /* 0x0000001a1b0f723e */ /* 0x000fc400000010ff */
[----:B------:R-:W-:Y:S01]  /*33c0*/  F2FP.BF16.F32.PACK_AB R14, R25, R24 ;  /* 0x00000018190e723e */ /* 0x000fe200000010ff */
[----:B------:R1:W-:Y:S01]  /*33d0*/  STS.128 [R68], R4 ;  /* 0x0000000444007388 */ /* 0x0003e20000000c00 */
[----:B------:R-:W-:Y:S02]  /*33e0*/  F2FP.BF16.F32.PACK_AB R13, R51, R50 ;  /* 0x00000032330d723e */ /* 0x000fe400000010ff */
[----:B------:R-:W-:Y:S01]  /*33f0*/  F2FP.BF16.F32.PACK_AB R12, R49, R48 ;  /* 0x00000030310c723e */ /* 0x000fe200000010ff */
[----:B------:R1:W-:Y:S01]  /*3400*/  STS.128 [R69], R8 ;  /* 0x0000000845007388 */ /* 0x0003e20000000c00 */
[----:B------:R-:W-:Y:S02]  /*3410*/  F2FP.BF16.F32.PACK_AB R19, R35, R34 ;  /* 0x000000222313723e */ /* 0x000fe400000010ff */
[----:B------:R-:W-:Y:S01]  /*3420*/  F2FP.BF16.F32.PACK_AB R18, R33, R32 ;  /* 0x000000202112723e */ /* 0x000fe200000010ff */
[----:B------:R1:W-:Y:S01]  /*3430*/  STS.128 [R70], R12 ;  /* 0x0000000c46007388 */ /* 0x0003e20000000c00 */
[----:B------:R-:W-:-:S02]  /*3440*/  F2FP.BF16.F32.PACK_AB R17, R31, R30 ;  /* 0x0000001e1f11723e */ /* 0x000fc400000010ff */
[----:B------:R-:W-:-:S05]  /*3450*/  F2FP.BF16.F32.PACK_AB R16, R29, R28 ;  /* 0x0000001c1d10723e */ /* 0x000fca00000010ff */
[----:B------:R1:W-:Y:S01]  /*3460*/  STS.128 [R71], R16 ;  /* 0x0000001047007388 */ /* 0x0003e20000000c00 */
[----:B------:R2:W-:Y:S06]  /*3470*/  MEMBAR.ALL.CTA ;  /* 0x0000000000007992 */ /* 0x0005ec0000008000 */
[----:B--2---:R-:W2:Y:S02]  /*3480*/  FENCE.VIEW.ASYNC.S ;  /* 0x00000000000073c6 */ /* 0x004ea40000000000 */
[----:B--2---:R-:W-:Y:S06]  /*3490*/  BAR.SYNC.DEFER_BLOCKING 0x2, 0x80 ;  /* 0x0082000000007b1d */ /* 0x004fec0000010000 */
[----:B------:R-:W-:Y:S05]  /*34a0*/  BRA.U !UP4, `(.L_x_41) ;  /* 0x000000010c447547 */ /* 0x000fea000b800000 */
[----:B------:R-:W-:Y:S01]  /*34b0*/  UIADD3 UR12, UP0, UPT, UR10, 0x240, URZ ;  /* 0x000002400a0c7890 */ /* 0x000fe2000ff1e0ff */
[----:B------:R-:W-:Y:S01]  /*34c0*/  PLOP3.LUT P0, PT, PT, PT, PT, 0x80, 0x8 ;  /* 0x000000000008781c */ /* 0x000fe20003f0f070 */
[----:B------:R-:W-:Y:S01]  /*34d0*/  IMAD R81, R53, 0x80, R81 ;  /* 0x0000008035517824 */ /* 0x000fe200078e0251 */
[----:B-1----:R-:W-:Y:S01]  /*34e0*/  IADD3 R4, PT, PT, R3, 0x400, RZ ;  /* 0x0000040003047810 */ /* 0x002fe20007ffe0ff */
[----:B------:R-:W-:-:S12]  /*34f0*/  UIADD3.X UR13, UPT, UPT, URZ, UR11, URZ, UP0, !UPT ;  /* 0x0000000bff0d7290 */ /* 0x000fd800087fe4ff */
.L_x_42:
[----:B------:R-:W-:Y:S02]  /*3500*/  PLOP3.LUT P1, PT, P1, P0, PT, 0xf2, 0x2f ;  /* 0x00000000002f781c */ /* 0x000fe40000f21e72 */
[----:B------:R-:W-:-:S08]  /*3510*/  @P0 R2UR P1, UR6, R77 ;  /* 0x000000004d0602ca */ /* 0x000fd00000020000 */
[----:B------:R-:W-:Y:S02]  /*3520*/  PLOP3.LUT P1, PT, P1, P0, PT, 0xf2, 0x2f ;  /* 0x00000000002f781c */ /* 0x000fe40000f21e72 */
[----:B------:R-:W-:-:S08]  /*3530*/  @P0 R2UR.OR P1, UR5, R81 ;  /* 0x00000000510502ca */ /* 0x000fd00000120000 */
[----:B------:R-:W-:Y:S02]  /*3540*/  PLOP3.LUT P1, PT, P1, P0, PT, 0xf2, 0x2f ;  /* 0x00000000002f781c */ /* 0x000fe40000f21e72 */
[----:B------:R-:W-:-:S08]  /*3550*/  @P0 R2UR.OR P1, UR4, R4 ;  /* 0x00000000040402ca */ /* 0x000fd00000120000 */
[----:B------:R-:W-:Y:S02]  /*3560*/  @P0 PLOP3.LUT P0, PT, P1, PT, PT, 0x80, 0x8 ;  /* 0x000000000008081c */ /* 0x000fe40000f0f070 */
[----:B------:R-:W-:-:S03]  /*3570*/  PLOP3.LUT P1, PT, PT, PT, PT, 0x80, 0x8 ;  /* 0x000000000008781c */ /* 0x000fc60003f2f070 */
[----:B------:R1:W-:Y:S08]  /*3580*/  UTMASTG.2D [UR4], [UR12], desc[URZ] ;  /* 0x0000ff040c0073b5 */ /* 0x0003f00008009000 */
[----:B-1----:R-:W-:Y:S05]  /*3590*/  @P0 BRA.U.ANY `(.L_x_42) ;  /* 0xfffffffd00d80947 */ /* 0x002fea000393ffff */
[----:B------:R0:W-:Y:S01]  /*35a0*/  UTMACMDFLUSH ;  /* 0x00000000000079b7 */ /* 0x0001e20000000000 */
[----:B------:R-:W-:-:S04]  /*35b0*/  DEPBAR.LE SB0, 0x0 ;  /* 0x000080000000791a */ /* 0x000fc80000000000 */
.L_x_41:
[----:B------:R-:W-:Y:S01]  /*35c0*/  FMUL R128, R110, -1.4426950216293334961 ;  /* 0xbfb8aa3b6e807820 */ /* 0x000fe20000400000 */
[----:B------:R-:W-:Y:S01]  /*35d0*/  FMUL R127, R111, -1.4426950216293334961 ;  /* 0xbfb8aa3b6f7f7820 */ /* 0x000fe20000400000 */
[----:B------:R-:W-:Y:S01]  /*35e0*/  FMUL R126, R112, -1.4426950216293334961 ;  /* 0xbfb8aa3b707e7820 */ /* 0x000fe20000400000 */
[----:B------:R-:W-:Y:S01]  /*35f0*/  FMUL R125, R113, -1.4426950216293334961 ;  /* 0xbfb8aa3b717d7820 */ /* 0x000fe20000400000 */
[----:B------:R-:W-:Y:S01]  /*3600*/  FMUL R124, R114, -1.4426950216293334961 ;  /* 0xbfb8aa3b727c7820 */ /* 0x000fe20000400000 */
[----:B------:R-:W-:Y:S01]  /*3610*/  FMUL R123, R115, -1.4426950216293334961 ;  /* 0xbfb8aa3b737b7820 */ /* 0x000fe20000400000 */
[----:B------:R-:W2:Y:S01]  /*3620*/  MUFU.EX2 R128, R128 ;  /* 0x0000008000807308 */ /* 0x000ea20000000800 */
[----:B------:R-:W-:Y:S01]  /*3630*/  FMUL R122, R116, -1.4426950216293334961 ;  /* 0xbfb8aa3b747a7820 */ /* 0x000fe20000400000 */
[----:B------:R-:W-:Y:S01]  /*3640*/  FMUL R121, R117, -1.4426950216293334961 ;  /* 0xbfb8aa3b75797820 */ /* 0x000fe20000400000 */
[----:B------:R-:W-:Y:S01]  /*3650*/  FMUL R120, R36, -1.4426950216293334961 ;  /* 0xbfb8aa3b24787820 */ /* 0x000fe20000400000 */
[----:B------:R-:W-:Y:S01]  /*3660*/  FMUL R119, R37, -1.4426950216293334961 ;  /* 0xbfb8aa3b25777820 */ /* 0x000fe20000400000 */
[----:B------:R-:W-:Y:S01]  /*3670*/  FMUL R118, R38, -1.4426950216293334961 ;  /* 0xbfb8aa3b26767820 */ /* 0x000fe20000400000 */
[----:B-1----:R-:W-:Y:S01]  /*3680*/  FMUL R8, R31, -1.4426950216293334961 ;  /* 0xbfb8aa3b1f087820 */ /* 0x002fe20000400000 */
[----:B------:R-:W-:Y:S01]  /*3690*/  FMUL R9, R30, -1.4426950216293334961 ;  /* 0xbfb8aa3b1e097820 */ /* 0x000fe20000400000 */
[----:B------:R-:W1:Y:S01]  /*36a0*/  MUFU.EX2 R127, R127 ;  /* 0x0000007f007f7308 */ /* 0x000e620000000800 */
[----:B------:R-:W-:Y:S01]  /*36b0*/  FMUL R81, R39, -1.4426950216293334961 ;  /* 0xbfb8aa3b27517820 */ /* 0x000fe20000400000 */
[----:B------:R-:W-:Y:S01]  /*36c0*/  FMUL R7, R32, -1.4426950216293334961 ;  /* 0xbfb8aa3b20077820 */ /* 0x000fe20000400000 */
[----:B------:R-:W-:Y:S01]  /*36d0*/  FMUL R20, R47, -1.4426950216293334961 ;  /* 0xbfb8aa3b2f147820 */ /* 0x000fe20000400000 */
[----:B------:R-:W-:Y:S01]  /*36e0*/  FMUL R11, R28, -1.4426950216293334961 ;  /* 0xbfb8aa3b1c0b7820 */ /* 0x000fe20000400000 */
[----:B------:R-:W-:Y:S01]  /*36f0*/  FMUL R10, R29, -1.4426950216293334961 ;  /* 0xbfb8aa3b1d0a7820 */ /* 0x000fe20000400000 */
[----:B------:R-:W-:Y:S01]  /*3700*/  FMUL R5, R34, -1.4426950216293334961 ;  /* 0xbfb8aa3b22057820 */ /* 0x000fe20000400000 */
[----:B------:R-:W-:Y:S01]  /*3710*/  FMUL R4, R35, -1.4426950216293334961 ;  /* 0xbfb8aa3b23047820 */ /* 0x000fe20000400000 */
[----:B------:R-:W3:Y:S01]  /*3720*/  MUFU.EX2 R126, R126 ;  /* 0x0000007e007e7308 */ /* 0x000ee20000000800 */
[----:B------:R-:W-:Y:S01]  /*3730*/  FMUL R21, R46, -1.4426950216293334961 ;  /* 0xbfb8aa3b2e157820 */ /* 0x000fe20000400000 */
[----:B------:R-:W-:Y:S01]  /*3740*/  FMUL R13, R26, -1.4426950216293334961 ;  /* 0xbfb8aa3b1a0d7820 */ /* 0x000fe20000400000 */
[----:B------:R-:W-:Y:S01]  /*3750*/  FMUL R15, R24, -1.4426950216293334961 ;  /* 0xbfb8aa3b180f7820 */ /* 0x000fe20000400000 */
[----:B------:R-:W-:Y:S01]  /*3760*/  FMUL R23, R44, -1.4426950216293334961 ;  /* 0xbfb8aa3b2c177820 */ /* 0x000fe20000400000 */
[----:B--2---:R-:W-:Y:S01]  /*3770*/  FADD R129, R128, 1 ;  /* 0x3f80000080817421 */ /* 0x004fe20000000000 */
[----:B------:R-:W-:Y:S01]  /*3780*/  FMUL R22, R45, -1.4426950216293334961 ;  /* 0xbfb8aa3b2d167820 */ /* 0x000fe20000400000 */
[----:B------:R-:W-:Y:S01]  /*3790*/  FMUL R6, R33, -1.4426950216293334961 ;  /* 0xbfb8aa3b21067820 */ /* 0x000fe20000400000 */
[----:B------:R-:W2:Y:S01]  /*37a0*/  MUFU.EX2 R125, R125 ;  /* 0x0000007d007d7308 */ /* 0x000ea20000000800 */
[----:B-1----:R-:W-:Y:S01]  /*37b0*/  FADD R128, R127, 1 ;  /* 0x3f8000007f807421 */ /* 0x002fe20000000000 */
[----:B------:R-:W-:Y:S01]  /*37c0*/  FMUL R16, R51, -1.4426950216293334961 ;  /* 0xbfb8aa3b33107820 */ /* 0x000fe20000400000 */
[----:B------:R-:W-:Y:S01]  /*37d0*/  FMUL R17, R50, -1.4426950216293334961 ;  /* 0xbfb8aa3b32117820 */ /* 0x000fe20000400000 */
[----:B------:R-:W-:Y:S01]  /*37e0*/  FMUL R19, R48, -1.4426950216293334961 ;  /* 0xbfb8aa3b30137820 */ /* 0x000fe20000400000 */
[----:B------:R-:W-:Y:S01]  /*37f0*/  FMUL R14, R25, -1.4426950216293334961 ;  /* 0xbfb8aa3b190e7820 */ /* 0x000fe20000400000 */
[----:B------:R-:W-:Y:S01]  /*3800*/  FMUL R12, R27, -1.4426950216293334961 ;  /* 0xbfb8aa3b1b0c7820 */ /* 0x000fe20000400000 */
[----:B------:R-:W-:Y:S01]  /*3810*/  FMUL R18, R49, -1.4426950216293334961 ;  /* 0xbfb8aa3b31127820 */ /* 0x000fe20000400000 */
[----:B------:R-:W1:Y:S01]  /*3820*/  MUFU.EX2 R124, R124 ;  /* 0x0000007c007c7308 */ /* 0x000e620000000800 */
[----:B---3--:R-:W-:Y:S01]  /*3830*/  FADD R127, R126, 1 ;  /* 0x3f8000007e7f7421 */ /* 0x008fe20000000000 */
[----:B------:R-:W-:Y:S06]  /*3840*/  BAR.SYNC.DEFER_BLOCKING 0x2, 0x80 ;  /* 0x0082000000007b1d */ /* 0x000fec0000010000 */
[----:B------:R-:W3:Y:S01]  /*3850*/  MUFU.EX2 R123, R123 ;  /* 0x0000007b007b7308 */ /* 0x000ee20000000800 */
[----:B--2---:R-:W-:-:S07]  /*3860*/  FADD R126, R125, 1 ;  /* 0x3f8000007d7e7421 */ /* 0x004fce0000000000 */
[----:B------:R-:W2:Y:S01]  /*3870*/  MUFU.EX2 R122, R122 ;  /* 0x0000007a007a7308 */ /* 0x000ea20000000800 */
[----:B-1----:R-:W-:-:S07]  /*3880*/  FADD R125, R124, 1 ;  /* 0x3f8000007c7d7421 */ /* 0x002fce0000000000 */
[----:B------:R-:W1:Y:S01]  /*3890*/  MUFU.EX2 R121, R121 ;  /* 0x0000007900797308 */ /* 0x000e620000000800 */
[----:B---3--:R-:W-:-:S07]  /*38a0*/  FADD R124, R123, 1 ;  /* 0x3f8000007b7c7421 */ /* 0x008fce0000000000 */
        /* <DEDUP_REMOVED lines=46> */
[----:B------:R-:W1:Y:S01]  /*3b90*/  MUFU.RCP R119, R119 ;  /* 0x0000007700777308 */ /* 0x000e620000001000 */
[----:B---3--:R-:W-:-:S07]  /*3ba0*/  FADD R14, R14, 1 ;  /* 0x3f8000000e0e7421 */ /* 0x008fce0000000000 */
[----:B------:R-:W3:Y:S01]  /*3bb0*/  MUFU.RCP R118, R81 ;  /* 0x0000005100767308 */ /* 0x000ee20000001000 */
[----:B--2---:R-:W-:-:S07]  /*3bc0*/  FADD R12, R12, 1 ;  /* 0x3f8000000c0c7421 */ /* 0x004fce0000000000 */
[----:B------:R-:W2:Y:S01]  /*3bd0*/  MUFU.RCP R8, R8 ;  /* 0x0000000800087308 */ /* 0x000ea20000001000 */
[----:B-1----:R-:W-:-:S04]  /*3be0*/  FMUL R119, R38, R119 ;  /* 0x0000007726777220 */ /* 0x002fc80000400000 */
[----:B------:R-:W-:-:S03]  /*3bf0*/  FMUL R92, R92, R119 ;  /* 0x000000775c5c7220 */ /* 0x000fc60000400000 */
[----:B------:R-:W1:Y:S01]  /*3c00*/  MUFU.RCP R9, R9 ;  /* 0x0000000900097308 */ /* 0x000e620000001000 */
[----:B---3--:R-:W-:Y:S01]  /*3c10*/  FMUL R118, R39, R118 ;  /* 0x0000007627767220 */ /* 0x008fe20000400000 */
[----:B------:R-:W-:-:S03]  /*3c20*/  FMUL R92, R55, R92 ;  /* 0x0000005c375c7220 */ /* 0x000fc60000400000 */
[----:B------:R-:W-:-:S03]  /*3c30*/  FMUL R118, R93, R118 ;  /* 0x000000765d767220 */ /* 0x000fc60000400000 */
[----:B------:R-:W3:Y:S01]  /*3c40*/  MUFU.EX2 R18, R18 ;  /* 0x0000001200127308 */ /* 0x000ee20000000800 */
[----:B--2---:R-:W-:-:S04]  /*3c50*/  FMUL R8, R31, R8 ;  /* 0x000000081f087220 */ /* 0x004fc80000400000 */
[----:B------:R-:W-:-:S03]  /*3c60*/  FMUL R8, R109, R8 ;  /* 0x000000086d087220 */ /* 0x000fc60000400000 */
[----:B------:R-:W2:Y:S01]  /*3c70*/  MUFU.RCP R7, R7 ;  /* 0x0000000700077308 */ /* 0x000ea20000001000 */
[----:B-1----:R-:W-:Y:S01]  /*3c80*/  FMUL R9, R30, R9 ;  /* 0x000000091e097220 */ /* 0x002fe20000400000 */
[----:B------:R-:W-:-:S03]  /*3c90*/  FMUL R8, R55, R8 ;  /* 0x0000000837087220 */ /* 0x000fc60000400000 */
[----:B------:R-:W-:-:S03]  /*3ca0*/  FMUL R108, R108, R9 ;  /* 0x000000096c6c7220 */ /* 0x000fc60000400000 */
[----:B------:R-:W1:Y:S01]  /*3cb0*/  MUFU.RCP R121, R121 ;  /* 0x0000007900797308 */ /* 0x000e620000001000 */
[----:B---3--:R-:W-:Y:S01]  /*3cc0*/  FADD R18, R18, 1 ;  /* 0x3f80000012127421 */ /* 0x008fe20000000000 */
[----:B------:R-:W-:-:S06]  /*3cd0*/  FMUL R9, R55, R108 ;  /* 0x0000006c37097220 */ /* 0x000fcc0000400000 */
[----:B------:R-:W3:Y:S01]  /*3ce0*/  MUFU.RCP R20, R20 ;  /* 0x0000001400147308 */ /* 0x000ee20000001000 */
[----:B--2---:R-:W-:-:S04]  /*3cf0*/  FMUL R7, R32, R7 ;  /* 0x0000000720077220 */ /* 0x004fc80000400000 */
[----:B------:R-:W-:Y:S01]  /*3d00*/  FMUL R40, R40, R7 ;  /* 0x0000000728287220 */ /* 0x000fe20000400000 */
[C---:B------:R-:W-:Y:S02]  /*3d10*/  FMUL R7, R55.reuse, R118 ;  /* 0x0000007637077220 */ /* 0x040fe40000400000 */
[----:B------:R-:W2:Y:S01]  /*3d20*/  MUFU.RCP R11, R11 ;  /* 0x0000000b000b7308 */ /* 0x000ea20000001000 */
[----:B-1----:R-:W-:Y:S01]  /*3d30*/  FMUL R121, R36, R121 ;  /* 0x0000007924797220 */ /* 0x002fe20000400000 */
[----:B------:R-:W-:-:S03]  /*3d40*/  FMUL R40, R55, R40 ;  /* 0x0000002837287220 */ /* 0x000fc60000400000 */
[----:B------:R-:W-:-:S03]  /*3d50*/  FMUL R90, R90, R121 ;  /* 0x000000795a5a7220 */ /* 0x000fc60000400000 */
[----:B------:R-:W1:Y:S01]  /*3d60*/  MUFU.RCP R10, R10 ;  /* 0x0000000a000a7308 */ /* 0x000e620000001000 */
[----:B---3--:R-:W-:Y:S01]  /*3d70*/  FMUL R20, R47, R20 ;  /* 0x000000142f147220 */ /* 0x008fe20000400000 */
[----:B------:R-:W-:-:S03]  /*3d80*/  FMUL R90, R55, R90 ;  /* 0x0000005a375a7220 */ /* 0x000fc60000400000 */
[----:B------:R-:W-:-:S03]  /*3d90*/  FMUL R20, R97, R20 ;  /* 0x0000001461147220 */ /* 0x000fc60000400000 */
[----:B------:R-:W3:Y:S01]  /*3da0*/  MUFU.RCP R5, R5 ;  /* 0x0000000500057308 */ /* 0x000ee20000001000 */
[----:B--2---:R-:W-:-:S04]  /*3db0*/  FMUL R11, R28, R11 ;  /* 0x0000000b1c0b7220 */ /* 0x004fc80000400000 */
[----:B------:R-:W-:Y:S01]  /*3dc0*/  FMUL R106, R106, R11 ;  /* 0x0000000b6a6a7220 */ /* 0x000fe20000400000 */
[----:B------:R-:W-:Y:S02]  /*3dd0*/  FMUL R11, R55, R20 ;  /* 0x00000014370b7220 */ /* 0x000fe40000400000 */
[----:B------:R-:W2:Y:S01]  /*3de0*/  MUFU.RCP R4, R4 ;  /* 0x0000000400047308 */ /* 0x000ea20000001000 */
[----:B-1----:R-:W-:-:S04]  /*3df0*/  FMUL R10, R29, R10 ;  /* 0x0000000a1d0a7220 */ /* 0x002fc80000400000 */
[----:B------:R-:W-:-:S03]  /*3e00*/  FMUL R10, R107, R10 ;  /* 0x0000000a6b0a7220 */ /* 0x000fc60000400000 */
[----:B------:R-:W1:Y:S01]  /*3e10*/  MUFU.RCP R21, R21 ;  /* 0x0000001500157308 */ /* 0x000e620000001000 */
[----:B---3--:R-:W-:Y:S01]  /*3e20*/  FMUL R5, R34, R5 ;  /* 0x0000000522057220 */ /* 0x008fe20000400000 */
[----:B------:R-:W-:-:S03]  /*3e30*/  FMUL R10, R55, R10 ;  /* 0x0000000a370a7220 */ /* 0x000fc60000400000 */
[----:B------:R-:W-:Y:S01]  /*3e40*/  FMUL R42, R42, R5 ;  /* 0x000000052a2a7220 */ /* 0x000fe20000400000 */
[----:B------:R-:W-:Y:S02]  /*3e50*/  FMNMX.NAN R5, |R7|, |R8|, !PT ;  /* 0x4000000807057209 */ /* 0x000fe40007820200 */
[----:B------:R-:W3:Y:S01]  /*3e60*/  MUFU.RCP R13, R13 ;  /* 0x0000000d000d7308 */ /* 0x000ee20000001000 */
[----:B--2---:R-:W-:-:S07]  /*3e70*/  FMUL R4, R35, R4 ;  /* 0x0000000423047220 */ /* 0x004fce0000400000 */
        /* <DEDUP_REMOVED lines=9> */
[----:B--2---:R-:W-:-:S04]  /*3f10*/  FMUL R120, R37, R120 ;  /* 0x0000007825787220 */ /* 0x004fc80000400000 */
[----:B------:R-:W-:-:S03]  /*3f20*/  FMUL R120, R91, R120 ;  /* 0x000000785b787220 */ /* 0x000fc60000400000 */
[----:B------:R-:W2:Y:S01]  /*3f30*/  MUFU.RCP R129, R129 ;  /* 0x0000008100817308 */ /* 0x000ea20000001000 */
[----:B-1----:R-:W-:Y:S01]  /*3f40*/  FMUL R15, R24, R15 ;  /* 0x0000000f180f7220 */ /* 0x002fe20000400000 */
[----:B------:R-:W-:Y:S01]  /*3f50*/  FMUL R24, R43, R4 ;  /* 0x000000042b187220 */ /* 0x000fe20000400000 */
[----:B------:R-:W-:Y:S01]  /*3f60*/  F2FP.SATFINITE.E4M3.F32.PACK_AB_MERGE_C R4, R7, R92, RZ ;  /* 0x0000005c0704723e */ /* 0x000fe200048070ff */
[C---:B------:R-:W-:Y:S01]  /*3f70*/  FMUL R21, R55.reuse, R120 ;  /* 0x0000007837157220 */ /* 0x040fe20000400000 */
[----:B------:R-:W-:Y:S01]  /*3f80*/  F2FP.SATFINITE.E4M3.F32.PACK_AB_MERGE_C R7, R8, R9, RZ ;  /* 0x000000090807723e */ /* 0x000fe200048070ff */
[C---:B------:R-:W-:Y:S01]  /*3f90*/  FMUL R9, R55.reuse, R106 ;  /* 0x0000006a37097220 */ /* 0x040fe20000400000 */
[----:B------:R-:W-:Y:S01]  /*3fa0*/  FMUL R20, R55, R24 ;  /* 0x0000001837147220 */ /* 0x000fe20000400000 */
[----:B------:R-:W1:Y:S01]  /*3fb0*/  MUFU.RCP R128, R128 ;  /* 0x0000008000807308 */ /* 0x000e620000001000 */
[----:B---3--:R-:W-:Y:S01]  /*3fc0*/  FMUL R23, R44, R23 ;  /* 0x000000172c177220 */ /* 0x008fe20000400000 */
[----:B------:R-:W-:Y:S01]  /*3fd0*/  FMUL R102, R102, R15 ;  /* 0x0000000f66667220 */ /* 0x000fe20000400000 */
[----:B------:R-:W-:-:S02]  /*3fe0*/  FMNMX.NAN R15, |R90|, |R9|, !PT ;  /* 0x400000095a0f7209 */ /* 0x000fc40007820200 */
[----:B------:R-:W-:Y:S01]  /*3ff0*/  FMUL R94, R94, R23 ;  /* 0x000000175e5e7220 */ /* 0x000fe20000400000 */
[----:B------:R-:W-:Y:S01]  /*4000*/  FMUL R23, R55, R42 ;  /* 0x0000002a37177220 */ /* 0x000fe20000400000 */
[----:B------:R-:W-:Y:S01]  /*4010*/  F2FP.SATFINITE.E4M3.F32.PACK_AB_MERGE_C R24, R10, R9, RZ ;  /* 0x000000090a18723e */ /* 0x000fe200048070ff */
[----:B------:R-:W3:Y:S01]  /*4020*/  MUFU.RCP R127, R127 ;  /* 0x0000007f007f7308 */ /* 0x000ee20000001000 */
[----:B--2---:R-:W-:Y:S01]  /*4030*/  FMUL R129, R110, R129 ;  /* 0x000000816e817220 */ /* 0x004fe20000400000 */
[----:B------:R-:W-:Y:S01]  /*4040*/  FMNMX.NAN R9, |R11|, |R20|, !PT ;  /* 0x400000140b097209 */ /* 0x000fe20007820200 */
[C---:B------:R-:W-:Y:S01]  /*4050*/  FMUL R94, R55.reuse, R94 ;  /* 0x0000005e375e7220 */ /* 0x040fe20000400000 */
[----:B------:R-:W-:Y:S01]  /*4060*/  F2FP.SATFINITE.E4M3.F32.PACK_AB_MERGE_C R20, R20, R23, RZ ;  /* 0x000000171414723e */ /* 0x000fe200048070ff */
[----:B------:R-:W-:Y:S01]  /*4070*/  FMUL R82, R82, R129 ;  /* 0x0000008152527220 */ /* 0x000fe20000400000 */
[----:B------:R-:W-:Y:S01]  /*4080*/  FMUL R102, R55, R102 ;  /* 0x0000006637667220 */ /* 0x000fe20000400000 */
[----:B------:R-:W-:Y:S01]  /*4090*/  F2FP.SATFINITE.E4M3.F32.PACK_AB_MERGE_C R11, R11, R96, RZ ;  /* 0x000000600b0b723e */ /* 0x000fe200048070ff */
[----:B------:R-:W2:Y:S01]  /*40a0*/  MUFU.RCP R126, R126 ;  /* 0x0000007e007e7308 */ /* 0x000ea20000001000 */
[----:B-1----:R-:W-:Y:S01]  /*40b0*/  FMUL R128, R111, R128 ;  /* 0x000000806f807220 */ /* 0x002fe20000400000 */
[----:B------:R-:W-:-:S03]  /*40c0*/  FMUL R82, R55, R82 ;  /* 0x0000005237527220 */ /* 0x000fc60000400000 */
[----:B------:R-:W-:-:S03]  /*40d0*/  FMUL R128, R83, R128 ;  /* 0x0000008053807220 */ /* 0x000fc60000400000 */
[----:B------:R-:W1:Y:S01]  /*40e0*/  MUFU.RCP R22, R22 ;  /* 0x0000001600167308 */ /* 0x000e620000001000 */
[----:B---3--:R-:W-:Y:S01]  /*40f0*/  FMUL R127, R112, R127 ;  /* 0x0000007f707f7220 */ /* 0x008fe20000400000 */
[----:B------:R-:W-:-:S03]  /*4100*/  FMUL R128, R55, R128 ;  /* 0x0000008037807220 */ /* 0x000fc60000400000 */
[----:B------:R-:W-:Y:S02]  /*4110*/  FMUL R84, R84, R127 ;  /* 0x0000007f54547220 */ /* 0x000fe40000400000 */
[----:B------:R-:W-:Y:S01]  /*4120*/  F2FP.SATFINITE.E4M3.F32.PACK_AB_MERGE_C R8, R128, R82, RZ ;  /* 0x000000528008723e */ /* 0x000fe200048070ff */
[----:B------:R-:W3:Y:S01]  /*4130*/  MUFU.RCP R6, R6 ;  /* 0x0000000600067308 */ /* 0x000ee20000001000 */
[----:B--2---:R-:W-:Y:S01]  /*4140*/  FMUL R126, R113, R126 ;  /* 0x0000007e717e7220 */ /* 0x004fe20000400000 */
[----:B------:R-:W-:-:S03]  /*4150*/  FMUL R84, R55, R84 ;  /* 0x0000005437547220 */ /* 0x000fc60000400000 */
[----:B------:R-:W-:-:S03]  /*4160*/  FMUL R126, R85, R126 ;  /* 0x0000007e557e7220 */ /* 0x000fc60000400000 */
[----:B------:R-:W2:Y:S01]  /*4170*/  MUFU.RCP R16, R16 ;  /* 0x0000001000107308 */ /* 0x000ea20000001000 */
[----:B-1----:R-:W-:-:S04]  /*4180*/  FMUL R22, R45, R22 ;  /* 0x000000162d167220 */ /* 0x002fc80000400000 */
[----:B------:R-:W-:-:S03]  /*4190*/  FMUL R22, R95, R22 ;  /* 0x000000165f167220 */ /* 0x000fc60000400000 */
[----:B------:R-:W1:Y:S01]  /*41a0*/  MUFU.RCP R17, R17 ;  /* 0x0000001100117308 */ /* 0x000e620000001000 */
[----:B---3--:R-:W-:Y:S01]  /*41b0*/  FMUL R6, R33, R6 ;  /* 0x0000000621067220 */ /* 0x008fe20000400000 */
[C---:B------:R-:W-:Y:S01]  /*41c0*/  FMUL R22, R55.reuse, R22 ;  /* 0x0000001637167220 */ /* 0x040fe20000400000 */
[----:B------:R-:W-:Y:S02]  /*41d0*/  FMUL R33, R55, R104 ;  /* 0x0000006837217220 */ /* 0x000fe40000400000 */
[----:B------:R-:W-:-:S03]  /*41e0*/  FMUL R6, R41, R6 ;  /* 0x0000000629067220 */ /* 0x000fc60000400000 */
[----:B------:R-:W3:Y:S01]  /*41f0*/  MUFU.RCP R19, R19 ;  /* 0x0000001300137308 */ /* 0x000ee20000001000 */
[----:B--2---:R-:W-:-:S04]  /*4200*/  FMUL R16, R51, R16 ;  /* 0x0000001033107220 */ /* 0x004fc80000400000 */
[----:B------:R-:W-:-:S03]  /*4210*/  FMUL R16, R101, R16 ;  /* 0x0000001065107220 */ /* 0x000fc60000400000 */
[----:B------:R-:W2:Y:S01]  /*4220*/  MUFU.RCP R122, R122 ;  /* 0x0000007a007a7308 */ /* 0x000ea20000001000 */
[----:B-1----:R-:W-:-:S04]  /*4230*/  FMUL R17, R50, R17 ;  /* 0x0000001132117220 */ /* 0x002fc80000400000 */
[----:B------:R-:W-:Y:S01]  /*4240*/  FMUL R100, R100, R17 ;  /* 0x0000001164647220 */ /* 0x000fe20000400000 */
[----:B------:R-:W-:Y:S01]  /*4250*/  FMNMX.NAN R17, |R96|, |R23|, !PT ;  /* 0x4000001760117209 */ /* 0x000fe20007820200 */
[----:B------:R-:W-:Y:S01]  /*4260*/  FMUL R23, R55, R6 ;  /* 0x0000000637177220 */ /* 0x000fe20000400000 */
[----:B------:R-:W1:Y:S01]  /*4270*/  MUFU.RCP R14, R14 ;  /* 0x0000000e000e7308 */ /* 0x000e620000001000 */
[----:B---3--:R-:W-:Y:S01]  /*4280*/  FMUL R19, R48, R19 ;  /* 0x0000001330137220 */ /* 0x008fe20000400000 */
[C---:B------:R-:W-:Y:S02]  /*4290*/  F2FP.SATFINITE.E4M3.F32.PACK_AB_MERGE_C R6, R22.reuse, R94, RZ ;  /* 0x0000005e1606723e */ /* 0x040fe400048070ff */
[----:B------:R-:W-:Y:S01]  /*42a0*/  FMNMX.NAN R26, |R22|, |R23|, !PT ;  /* 0x40000017161a7209 */ /* 0x000fe20007820200 */
[----:B------:R-:W-:Y:S01]  /*42b0*/  FMUL R98, R98, R19 ;  /* 0x0000001362627220 */ /* 0x000fe20000400000 */
[----:B------:R-:W-:Y:S01]  /*42c0*/  FMNMX.NAN R19, |R21|, |R10|, !PT ;  /* 0x4000000a15137209 */ /* 0x000fe20007820200 */
[----:B------:R-:W-:Y:S01]  /*42d0*/  FMUL R10, R55, R16 ;  /* 0x00000010370a7220 */ /* 0x000fe20000400000 */
[----:B------:R-:W3:Y:S01]  /*42e0*/  MUFU.RCP R12, R12 ;  /* 0x0000000c000c7308 */ /* 0x000ee20000001000 */
[----:B--2---:R-:W-:Y:S01]  /*42f0*/  FMUL R122, R117, R122 ;  /* 0x0000007a757a7220 */ /* 0x004fe20000400000 */
[----:B------:R-:W-:Y:S01]  /*4300*/  FMUL R98, R55, R98 ;  /* 0x0000006237627220 */ /* 0x000fe20000400000 */
[----:B------:R-:W-:-:S02]  /*4310*/  F2FP.SATFINITE.E4M3.F32.PACK_AB_MERGE_C R21, R21, R90, RZ ;  /* 0x0000005a1515723e */ /* 0x000fc400048070ff */
[----:B------:R-:W-:Y:S01]  /*4320*/  FMUL R122, R89, R122 ;  /* 0x0000007a597a7220 */ /* 0x000fe20000400000 */
[----:B------:R-:W-:Y:S02]  /*4330*/  F2FP.SATFINITE.E4M3.F32.PACK_AB_MERGE_C R23, R23, R40, RZ ;  /* 0x000000281717723e */ /* 0x000fe400048070ff */
[----:B------:R-:W2:Y:S01]  /*4340*/  MUFU.RCP R124, R124 ;  /* 0x0000007c007c7308 */ /* 0x000ea20000001000 */
[----:B-1----:R-:W-:Y:S01]  /*4350*/  FMUL R14, R25, R14 ;  /* 0x0000000e190e7220 */ /* 0x002fe20000400000 */
[----:B------:R-:W-:Y:S01]  /*4360*/  FMUL R25, R55, R126 ;  /* 0x0000007e37197220 */ /* 0x000fe20000400000 */
[----:B------:R-:W-:Y:S02]  /*4370*/  PRMT R11, R6, 0x5410, R11 ;  /* 0x00005410060b7816 */ /* 0x000fe4000000000b */
[----:B------:R-:W-:Y:S01]  /*4380*/  FMUL R14, R103, R14 ;  /* 0x0000000e670e7220 */ /* 0x000fe20000400000 */
[----:B------:R-:W-:Y:S02]  /*4390*/  PRMT R6, R24, 0x5410, R7 ;  /* 0x0000541018067816 */ /* 0x000fe40000000007 */
[----:B------:R-:W1:Y:S01]  /*43a0*/  MUFU.RCP R123, R123 ;  /* 0x0000007b007b7308 */ /* 0x000e620000001000 */
[----:B---3--:R-:W-:Y:S01]  /*43b0*/  FMUL R12, R27, R12 ;  /* 0x0000000c1b0c7220 */ /* 0x008fe20000400000 */
[----:B------:R-:W-:Y:S01]  /*43c0*/  F2FP.SATFINITE.E4M3.F32.PACK_AB_MERGE_C R27, R25, R84, RZ ;  /* 0x00000054191b723e */ /* 0x000fe200048070ff */
[----:B------:R-:W-:Y:S01]  /*43d0*/  FMUL R31, R55, R14 ;  /* 0x0000000e371f7220 */ /* 0x000fe20000400000 */
[----:B------:R-:W-:Y:S01]  /*43e0*/  FMNMX3.NAN R22, |R25|, |R10|, R5, !PT ;  /* 0x4000000a19167276 */ /* 0x000fe20007820205 */
[----:B------:R-:W-:Y:S01]  /*43f0*/  FMUL R12, R105, R12 ;  /* 0x0000000c690c7220 */ /* 0x000fe20000400000 */
[----:B------:R-:W-:Y:S01]  /*4400*/  FMUL R5, R55, R122 ;  /* 0x0000007a37057220 */ /* 0x000fe20000400000 */
[----:B------:R-:W-:Y:S01]  /*4410*/  PRMT R8, R8, 0x5410, R27 ;  /* 0x0000541008087816 */ /* 0x000fe2000000001b */
[----:B------:R-:W3:Y:S01]  /*4420*/  MUFU.RCP R125, R125 ;  /* 0x0000007d007d7308 */ /* 0x000ee20000001000 */
[----:B--2---:R-:W-:Y:S01]  /*4430*/  FMUL R124, R115, R124 ;  /* 0x0000007c737c7220 */ /* 0x004fe20000400000 */
[C---:B------:R-:W-:Y:S01]  /*4440*/  FMUL R12, R55.reuse, R12 ;  /* 0x0000000c370c7220 */ /* 0x040fe20000400000 */
[----:B------:R-:W-:Y:S01]  /*4450*/  FMUL R27, R55, R100 ;  /* 0x00000064371b7220 */ /* 0x000fe20000400000 */
[----:B------:R-:W-:Y:S01]  /*4460*/  PRMT R7, R23, 0x5410, R20 ;  /* 0x0000541017077816 */ /* 0x000fe20000000014 */
[----:B------:R-:W-:Y:S01]  /*4470*/  FMUL R124, R87, R124 ;  /* 0x0000007c577c7220 */ /* 0x000fe20000400000 */
[----:B------:R-:W-:-:S02]  /*4480*/  FMNMX.NAN R16, |R94|, |R40|, !PT ;  /* 0x400000285e107209 */ /* 0x000fc40007820200 */
[----:B------:R-:W2:Y:S01]  /*4490*/  MUFU.RCP R18, R18 ;  /* 0x0000001200127308 */ /* 0x000ea20000001000 */
[----:B-1----:R-:W-:Y:S01]  /*44a0*/  FMUL R123, R116, R123 ;  /* 0x0000007b747b7220 */ /* 0x002fe20000400000 */
[----:B------:R-:W-:Y:S01]  /*44b0*/  FMUL R124, R55, R124 ;  /* 0x0000007c377c7220 */ /* 0x000fe20000400000 */
[----:B------:R-:W-:Y:S02]  /*44c0*/  FMNMX3.NAN R29, |R5|, |R12|, R9, !PT ;  /* 0x4000000c051d7276 */ /* 0x000fe40007820209 */
[----:B------:R-:W-:Y:S01]  /*44d0*/  FMUL R88, R88, R123 ;  /* 0x0000007b58587220 */ /* 0x000fe20000400000 */
[----:B------:R-:W-:Y:S02]  /*44e0*/  F2FP.SATFINITE.E4M3.F32.PACK_AB_MERGE_C R14, R10, R27, RZ ;  /* 0x0000001b0a0e723e */ /* 0x000fe400048070ff */
[----:B------:R-:W-:Y:S01]  /*44f0*/  FMNMX3.NAN R26, |R124|, |R31|, R26, !PT ;  /* 0x4000001f7c1a7276 */ /* 0x000fe2000782021a */
[----:B---3--:R-:W-:Y:S01]  /*4500*/  FMUL R125, R114, R125 ;  /* 0x0000007d727d7220 */ /* 0x008fe20000400000 */
[----:B------:R-:W-:Y:S01]  /*4510*/  FMUL R88, R55, R88 ;  /* 0x0000005837587220 */ /* 0x000fe20000400000 */
[----:B------:R-:W-:-:S02]  /*4520*/  PRMT R10, R21, 0x5410, R4 ;  /* 0x00005410150a7816 */ /* 0x000fc40000000004 */
[----:B------:R-:W-:Y:S01]  /*4530*/  FMUL R86, R86, R125 ;  /* 0x0000007d56567220 */ /* 0x000fe20000400000 */
[----:B------:R-:W-:Y:S02]  /*4540*/  FMNMX3.NAN R84, |R84|, |R27|, R13, !PT ;  /* 0x4000001b54547276 */ /* 0x000fe4000782020d */
[----:B------:R-:W-:Y:S01]  /*4550*/  F2FP.SATFINITE.E4M3.F32.PACK_AB_MERGE_C R9, R5, R88, RZ ;  /* 0x000000580509723e */ /* 0x000fe200048070ff */
[----:B--2---:R-:W-:Y:S01]  /*4560*/  FMUL R18, R49, R18 ;  /* 0x0000001231127220 */ /* 0x004fe20000400000 */
[----:B------:R-:W-:Y:S01]  /*4570*/  FMUL R25, R55, R86 ;  /* 0x0000005637197220 */ /* 0x000fe20000400000 */
[----:B------:R-:W-:Y:S02]  /*4580*/  F2FP.SATFINITE.E4M3.F32.PACK_AB_MERGE_C R5, R12, R33, RZ ;  /* 0x000000210c05723e */ /* 0x000fe400048070ff */
[----:B------:R-:W-:Y:S01]  /*4590*/  FMUL R18, R99, R18 ;  /* 0x0000001263127220 */ /* 0x000fe20000400000 */
[----:B------:R-:W-:Y:S02]  /*45a0*/  F2FP.SATFINITE.E4M3.F32.PACK_AB_MERGE_C R12, R31, R102, RZ ;  /* 0x000000661f0c723e */ /* 0x000fe400048070ff */
[----:B------:R-:W-:Y:S01]  /*45b0*/  F2FP.SATFINITE.E4M3.F32.PACK_AB_MERGE_C R124, R124, R25, RZ ;  /* 0x000000197c7c723e */ /* 0x000fe200048070ff */
[----:B------:R-:W-:Y:S01]  /*45c0*/  FMUL R35, R55, R18 ;  /* 0x0000001237237220 */ /* 0x000fe20000400000 */
[----:B------:R-:W-:-:S02]  /*45d0*/  PRMT R5, R12, 0x5410, R5 ;  /* 0x000054100c057816 */ /* 0x000fc40000000005 */
[----:B------:R-:W-:Y:S02]  /*45e0*/  PRMT R9, R124, 0x5410, R9 ;  /* 0x000054107c097816 */ /* 0x000fe40000000009 */
[----:B------:R-:W-:Y:S02]  /*45f0*/  F2FP.SATFINITE.E4M3.F32.PACK_AB_MERGE_C R37, R35, R98, RZ ;  /* 0x000000622325723e */ /* 0x000fe400048070ff */
[----:B------:R-:W-:Y:S01]  /*4600*/  FMNMX3.NAN R17, |R88|, |R33|, R17, !PT ;  /* 0x4000002158117276 */ /* 0x000fe20007820211 */
[----:B------:R1:W-:Y:S01]  /*4610*/  STS.128 [R72], R8 ;  /* 0x0000000848007388 */ /* 0x0003e20000000c00 */
[----:B------:R-:W-:Y:S02]  /*4620*/  PRMT R4, R37, 0x5410, R14 ;  /* 0x0000541025047816 */ /* 0x000fe4000000000e */
[----:B------:R-:W-:Y:S02]  /*4630*/  FMNMX3.NAN R19, |R128|, |R35|, R19, !PT ;  /* 0x4000002380137276 */ /* 0x000fe40007820213 */
[----:B------:R-:W-:Y:S01]  /*4640*/  FMNMX3.NAN R16, |R25|, |R102|, R16, !PT ;  /* 0x4000006619107276 */ /* 0x000fe20007820210 */
[----:B------:R1:W-:Y:S01]  /*4650*/  STS.128 [R73], R4 ;  /* 0x0000000449007388 */ /* 0x0003e20000000c00 */
[----:B------:R-:W-:-:S02]  /*4660*/  FMNMX3.NAN R15, |R82|, |R98|, R15, !PT ;  /* 0x40000062520f7276 */ /* 0x000fc4000782020f */
[----:B------:R-:W-:Y:S01]  /*4670*/  FMNMX.NAN R22, R29, R22, !PT ;  /* 0x000000161d167209 */ /* 0x000fe20007820000 */
[----:B------:R2:W-:Y:S06]  /*4680*/  MEMBAR.ALL.CTA ;  /* 0x0000000000007992 */ /* 0x0005ec0000008000 */
[----:B--2---:R-:W2:Y:S01]  /*4690*/  FENCE.VIEW.ASYNC.S ;  /* 0x00000000000073c6 */ /* 0x004ea20000000000 */
[----:B------:R-:W-:Y:S02]  /*46a0*/  FMNMX.NAN R17, R17, R84, !PT ;  /* 0x0000005411117209 */ /* 0x000fe40007820000 */
[----:B------:R-:W-:-:S02]  /*46b0*/  FMNMX3.NAN R19, R19, R26, R22, !PT ;  /* 0x0000001a13137276 */ /* 0x000fc40007820016 */
[----:B------:R-:W-:-:S04]  /*46c0*/  FMNMX3.NAN R16, R15, R16, R17, !PT ;  /* 0x000000100f107276 */ /* 0x000fc80007820011 */
[----:B------:R-:W-:-:S04]  /*46d0*/  FMNMX3.NAN R16, R16, R19, RZ, !PT ;  /* 0x0000001310107276 */ /* 0x000fc800078200ff */
[----:B------:R-:W-:Y:S01]  /*46e0*/  FMNMX R79, R16, R79, !PT ;  /* 0x0000004f104f7209 */ /* 0x000fe20007800000 */
[----:B--2---:R-:W-:Y:S06]  /*46f0*/  BAR.SYNC.DEFER_BLOCKING 0x2, 0x80 ;  /* 0x0082000000007b1d */ /* 0x004fec0000010000 */
[----:B------:R-:W-:Y:S05]  /*4700*/  BRA.U !UP4, `(.L_x_43) ;  /* 0x000000010c447547 */ /* 0x000fea000b800000 */
[----:B------:R-:W-:Y:S01]  /*4710*/  IMAD R80, R53, 0x4, R80 ;  /* 0x0000000435507824 */ /* 0x000fe200078e0250 */
[----:B------:R-:W-:Y:S01]  /*4720*/  UIADD3 UR12, UP0, UPT, UR10, 0x2c0, URZ ;  /* 0x000002c00a0c7890 */ /* 0x000fe2000ff1e0ff */
[----:B------:R-:W-:Y:S02]  /*4730*/  PLOP3.LUT P0, PT, PT, PT, PT, 0x80, 0x8 ;  /* 0x000000000008781c */ /* 0x000fe40003f0f070 */
[----:B-1----:R-:W-:Y:S01]  /*4740*/  IADD3 R4, PT, PT, R3, 0x4400, RZ ;  /* 0x0000440003047810 */ /* 0x002fe20007ffe0ff */
[----:B------:R-:W-:Y:S01]  /*4750*/  IMAD.SHL.U32 R80, R80, 0x10, RZ ;  /* 0x0000001050507824 */ /* 0x000fe200078e00ff */
[----:B------:R-:W-:-:S12]  /*4760*/  UIADD3.X UR13, UPT, UPT, URZ, UR11, URZ, UP0, !UPT ;  /* 0x0000000bff0d7290 */ /* 0x000fd800087fe4ff */
.L_x_44:
        /* <DEDUP_REMOVED lines=10> */
[----:B------:R0:W-:Y:S02]  /*4810*/  UTMACMDFLUSH ;  /* 0x00000000000079b7 */ /* 0x0001e40000000000 */
.L_x_43:
[----:B------:R-:W-:Y:S01]  /*4820*/  BAR.SYNC.DEFER_BLOCKING 0x2, 0x80 ;  /* 0x0082000000007b1d */ /* 0x000fe20000010000 */
[----:B------:R-:W-:Y:S01]  /*4830*/  HFMA2 R80, -RZ, RZ, 0, 1.1920928955078125e-07 ;  /* 0x00000002ff507431 */ /* 0x000fe200000001ff */
[----:B------:R-:W-:-:S04]  /*4840*/  PLOP3.LUT P0, PT, PT, PT, PT, 0x8, 0x80 ;  /* 0x000000000080781c */ /* 0x000fc80003f0e170 */
[----:B------:R-:W-:Y:S09]  /*4850*/  @P2 BRA `(.L_x_45) ;  /* 0xffffffe400402947 */ /* 0x000ff2000383ffff */
[----:B------:R-:W-:Y:S01]  /*4860*/  ELECT P0, URZ, PT ;  /* 0x0000000000ff782f */ /* 0x000fe20003800000 */
[C---:B-1----:R-:W-:Y:S01]  /*4870*/  IMAD R5, R62.reuse, 0x8, R3 ;  /* 0x000000083e057824 */ /* 0x042fe200078e0203 */
[----:B------:R-:W-:Y:S01]  /*4880*/  SHF.L.U32 R4, R61, 0x1f, RZ ;  /* 0x0000001f3d047819 */ /* 0x000fe200000006ff */
[----:B------:R-:W-:Y:S01]  /*4890*/  BSSY B0, `(.L_x_46) ;  /* 0x0000006000007945 */ /* 0x000fe20003800000 */
[----:B------:R-:W-:-:S09]  /*48a0*/  LEA R55, R62, R3, 0x4 ;  /* 0x000000033e377211 */ /* 0x000fd200078e20ff */
[----:B------:R-:W-:-:S04]  /*48b0*/  @P0 IMAD.MOV.U32 R7, RZ, RZ, 0x1 ;  /* 0x00000001ff070424 */ /* 0x000fc800078e00ff */
[----:B------:R1:W-:Y:S01]  /*48c0*/  @P0 SYNCS.ARRIVE.TRANS64.ART0 RZ, [R52+URZ+0x70], R7 ;  /* 0x0000700734ff09a7 */ /* 0x0003e200085000ff */
[----:B------:R-:W2:Y:S02]  /*48d0*/  SYNCS.PHASECHK.TRANS64.TRYWAIT P0, [R5+URZ+0x80], R4 ;  /* 0x00008004050075a7 */ /* 0x000ea400080011ff */
[----:B-12---:R-:W-:Y:S05]  /*48e0*/  @!P0 BRA `(.L_x_47) ;  /* 0x0000000800c08947 */ /* 0x006fea0003800000 */
.L_x_79:
[----:B------:R-:W-:Y:S05]  /*48f0*/  BSYNC B0 ;  /* 0x0000000000007941 */ /* 0x000fea0003800000 */
.L_x_46:
[----:B------:R-:W2:Y:S01]  /*4900*/  LDS.128 R52, [R55+0x38410] ;  /* 0x0384100037347984 */ /* 0x000ea20000000c00 */
[----:B------:R-:W-:Y:S01]  /*4910*/  CREDUX.MAXABS.F32.NAN UR4, R79 ;  /* 0x000000004f0472cc */ /* 0x000fe20000006400 */
[----:B------:R-:W-:Y:S01]  /*4920*/  BSSY.RECONVERGENT B0, `(.L_x_48) ;  /* 0x0000014000007945 */ /* 0x000fe20003800200 */
[----:B------:R-:W-:Y:S01]  /*4930*/  ISETP.NE.AND P0, PT, R56, RZ, PT ;  /* 0x000000ff3800720c */ /* 0x000fe20003f05270 */
[----:B------:R3:W-:Y:S06]  /*4940*/  MEMBAR.ALL.CTA ;  /* 0x0000000000007992 */ /* 0x0007ec0000008000 */
[----:B---3--:R-:W3:Y:S01]  /*4950*/  FENCE.VIEW.ASYNC.S ;  /* 0x00000000000073c6 */ /* 0x008ee20000000000 */
[----:B------:R-:W-:-:S02]  /*4960*/  VIADD R60, R60, 0x1 ;  /* 0x000000013c3c7836 */ /* 0x000fc40000000000 */
[----:B------:R-:W-:Y:S02]  /*4970*/  VIADD R62, R62, 0x1 ;  /* 0x000000013e3e7836 */ /* 0x000fe40000000000 */
[----:B-1----:R-:W-:Y:S01]  /*4980*/  IMAD.U32 R7, RZ, RZ, UR4 ;  /* 0x00000004ff077e24 */ /* 0x002fe2000f8e00ff */
[----:B---3--:R1:W-:Y:S04]  /*4990*/  SYNCS.ARRIVE.TRANS64.ART0 RZ, [R5+URZ+0x90], R0 ;  /* 0x0000900005ff79a7 */ /* 0x0083e800085000ff */
[----:B------:R1:W-:Y:S01]  /*49a0*/  @!P0 STS [R74+0x38400], R7 ;  /* 0x038400074a008388 */ /* 0x0003e20000000800 */
[----:B------:R-:W-:Y:S01]  /*49b0*/  BAR.SYNC.DEFER_BLOCKING 0x2, 0x80 ;  /* 0x0082000000007b1d */ /* 0x000fe20000010000 */
[----:B------:R-:W-:-:S13]  /*49c0*/  LOP3.LUT P0, RZ, R76, R56, RZ, 0xfc, !PT ;  /* 0x000000384cff7212 */ /* 0x000fda000780fcff */
[----:B------:R-:W-:Y:S05]  /*49d0*/  @P0 BRA `(.L_x_49) ;  /* 0x0000000000200947 */ /* 0x000fea0003800000 */
[----:B------:R-:W-:Y:S01]  /*49e0*/  IMAD.U32 R3, RZ, RZ, UR7 ;  /* 0x00000007ff037e24 */ /* 0x000fe2000f8e00ff */
[----:B------:R-:W3:Y:S04]  /*49f0*/  LDCU.64 UR4, c[0x0][0x740] ;  /* 0x0000e800ff0477ac */ /* 0x000ee80008000a00 */
[----:B-1----:R-:W1:Y:S01]  /*4a00*/  LDS.128 R4, [R3+0x38400] ;  /* 0x0384000003047984 */ /* 0x002e620000000c00 */
[----:B---3--:R-:W-:-:S04]  /*4a10*/  LEA R8, P0, R57, UR4, 0x2 ;  /* 0x0000000439087c11 */ /* 0x008fc8000f8010ff */
[----:B------:R-:W-:Y:S02]  /*4a20*/  LEA.HI.X R9, R57, UR5, R2, 0x2, P0 ;  /* 0x0000000539097c11 */ /* 0x000fe400080f1402 */
[----:B-1----:R-:W-:-:S04]  /*4a30*/  FMNMX3 R4, R4, RZ, R5, !PT ;  /* 0x000000ff04047276 */ /* 0x002fc80007800005 */
[----:B------:R-:W-:-:S05]  /*4a40*/  FMNMX3 R7, R4, R6, R7, !PT ;  /* 0x0000000604077276 */ /* 0x000fca0007800007 */
[----:B------:R3:W-:Y:S02]  /*4a50*/  REDG.E.MAX.S32.STRONG.GPU desc[UR14][R8.64], R7 ;  /* 0x000000070800798e */ /* 0x0007e4000d12e30e */
.L_x_49:
[----:B------:R-:W-:Y:S05]  /*4a60*/  BSYNC.RECONVERGENT B0 ;  /* 0x0000000000007941 */ /* 0x000fea0003800200 */
.L_x_48:
[----:B--2---:R-:W-:Y:S02]  /*4a70*/  ISETP.NE.AND P0, PT, R55, 0x1, PT ;  /* 0x000000013700780c */ /* 0x004fe40003f05270 */
[----:B------:R-:W-:Y:S02]  /*4a80*/  ISETP.NE.AND P1, PT, R62, 0x2, PT ;  /* 0x000000023e00780c */ /* 0x000fe40003f25270 */
[----:B------:R-:W-:Y:S02]  /*4a90*/  ISETP.NE.AND P2, PT, R60, 0x2, PT ;  /* 0x000000023c00780c */ /* 0x000fe40003f45270 */
[----:B------:R-:W-:Y:S02]  /*4aa0*/  SEL R4, RZ, 0x1, P1 ;  /* 0x00000001ff047807 */ /* 0x000fe40000800000 */
[----:B------:R-:W-:Y:S02]  /*4ab0*/  SEL R2, RZ, 0x1, P2 ;  /* 0x00000001ff027807 */ /* 0x000fe40001000000 */
[----:B------:R-:W-:-:S02]  /*4ac0*/  LOP3.LUT R61, R61, R4, RZ, 0x3c, !PT ;  /* 0x000000043d3d7212 */ /* 0x000fc400078e3cff */
[----:B------:R-:W-:Y:S02]  /*4ad0*/  LOP3.LUT R59, R59, R2, RZ, 0x3c, !PT ;  /* 0x000000023b3b7212 */ /* 0x000fe400078e3cff */
[----:B------:R-:W-:Y:S02]  /*4ae0*/  SEL R62, R62, RZ, P1 ;  /* 0x000000ff3e3e7207 */ /* 0x000fe40000800000 */
[----:B------:R-:W-:Y:S01]  /*4af0*/  SEL R60, R60, RZ, P2 ;  /* 0x000000ff3c3c7207 */ /* 0x000fe20001000000 */
[----:B------:R-:W-:Y:S06]  /*4b00*/  @!P0 BRA `(.L_x_50) ;  /* 0xffffffe0004c8947 */ /* 0x000fec000383ffff */
.L_x_39:
[----:B------:R-:W-:Y:S05]  /*4b10*/  BRA.U !UP4, `(.L_x_51) ;  /* 0x000000010c1c7547 */ /* 0x000fea000b800000 */
[----:B------:R-:W4:Y:S01]  /*4b20*/  S2UR UR4, SR_CgaCtaId ;  /* 0x00000000000479c3 */ /* 0x000f220000008800 */
[----:B------:R-:W-:Y:S02]  /*4b30*/  ELECT P0, URZ, PT ;  /* 0x0000000000ff782f */ /* 0x000fe40003800000 */
[----:B------:R-:W-:Y:S01]  /*4b40*/  MOV R2, 0x1 ;  /* 0x0000000100027802 */ /* 0x000fe20000000f00 */
[----:B------:R-:W-:-:S04]  /*4b50*/  UMOV UR5, 0x40 ;  /* 0x0000004000057882 */ /* 0x000fc80000000000 */
[----:B------:R-:W-:Y:S01]  /*4b60*/  UVIRTCOUNT.DEALLOC.SMPOOL 0x80 ;  /* 0x000000800000784c */ /* 0x000fe20000000000 */
[----:B----4-:R-:W-:-:S09]  /*4b70*/  ULEA UR4, UR4, UR5, 0x18 ;  /* 0x0000000504047291 */ /* 0x010fd2000f8ec0ff */
[----:B------:R4:W-:Y:S03]  /*4b80*/  @P0 STS.U8 [UR4], R2 ;  /* 0x00000002ff000988 */ /* 0x0009e60008000004 */
.L_x_51:
[----:B------:R-:W-:Y:S06]  /*4b90*/  BAR.SYNC.DEFER_BLOCKING 0x2, 0x80 ;  /* 0x0082000000007b1d */ /* 0x000fec0000010000 */
[----:B------:R-:W-:Y:S05]  /*4ba0*/  BRA.U !UP4, `(.L_x_52) ;  /* 0x000000010c9c7547 */ /* 0x000fea000b800000 */
[----:B------:R-:W5:Y:S01]  /*4bb0*/  S2UR UR5, SR_CgaCtaId ;  /* 0x00000000000579c3 */ /* 0x000f620000008800 */
[----:B------:R-:W-:Y:S01]  /*4bc0*/  NOP ;  /* 0x0000000000007918 */ /* 0x000fe20000000000 */
[----:B------:R-:W-:Y:S01]  /*4bd0*/  UMOV UR4, 0x50 ;  /* 0x0000005000047882 */ /* 0x000fe20000000000 */
[----:B------:R-:W-:Y:S01]  /*4be0*/  LOP3.LUT R4, R75, 0xffff, RZ, 0xc0, !PT ;  /* 0x0000ffff4b047812 */ /* 0x000fe200078ec0ff */
[----:B---3--:R-:W-:-:S03]  /*4bf0*/  IMAD.MOV.U32 R3, RZ, RZ, 0xffff ;  /* 0x0000ffffff037424 */ /* 0x008fc600078e00ff */
[----:B------:R-:W-:-:S04]  /*4c00*/  SHF.R.U32.HI R4, RZ, 0x5, R4 ;  /* 0x00000005ff047819 */ /* 0x000fc80000011604 */
[----:B------:R-:W-:Y:S01]  /*4c10*/  SHF.L.U32 R3, R3, R4, RZ ;  /* 0x0000000403037219 */ /* 0x000fe200000006ff */
[----:B-1----:R-:W-:-:S05]  /*4c20*/  VIADD R5, R4, 0x10 ;  /* 0x0000001004057836 */ /* 0x002fca0000000000 */
[----:B------:R-:W-:Y:S01]  /*4c30*/  SHF.L.U32 R0, R0, R5, RZ ;  /* 0x0000000500007219 */ /* 0x000fe200000006ff */
[----:B-----5:R-:W-:-:S03]  /*4c40*/  ULEA UR5, UR5, UR4, 0x18 ;  /* 0x0000000405057291 */ /* 0x020fc6000f8ec0ff */
[----:B------:R-:W-:-:S04]  /*4c50*/  LOP3.LUT R5, R0, R3, RZ, 0xfc, !PT ;  /* 0x0000000300057212 */ /* 0x000fc800078efcff */
[C---:B------:R-:W-:Y:S02]  /*4c60*/  LOP3.LUT R3, R5.reuse, 0xffff, RZ, 0xc0, !PT ;  /* 0x0000ffff05037812 */ /* 0x040fe400078ec0ff */
[----:B----4-:R-:W1:Y:S02]  /*4c70*/  LDS R2, [UR5] ;  /* 0x00000005ff027984 */ /* 0x010e640008000800 */
[----:B-1----:R-:W-:-:S04]  /*4c80*/  LOP3.LUT R0, R5, 0xffff, R2, 0x80, !PT ;  /* 0x0000ffff05007812 */ /* 0x002fc800078e8002 */
[----:B------:R-:W-:-:S13]  /*4c90*/  ISETP.NE.AND P0, PT, R0, R3, PT ;  /* 0x000000030000720c */ /* 0x000fda0003f05270 */
[----:B------:R-:W-:Y:S05]  /*4ca0*/  @P0 BRA `(.L_x_53) ;  /* 0x0000000000500947 */ /* 0x000fea0003800000 */
[----:B------:R-:W-:Y:S02]  /*4cb0*/  SHF.R.U32.HI R0, RZ, 0x10, R2 ;  /* 0x00000010ff007819 */ /* 0x000fe40000011602 */
[----:B------:R-:W-:-:S04]  /*4cc0*/  SHF.R.U32.HI R3, RZ, 0x10, R5 ;  /* 0x00000010ff037819 */ /* 0x000fc80000011605 */
[----:B------:R-:W-:-:S04]  /*4cd0*/  LOP3.LUT R0, R0, R3, RZ, 0xc0, !PT ;  /* 0x0000000300007212 */ /* 0x000fc800078ec0ff */
[----:B------:R-:W-:-:S13]  /*4ce0*/  ISETP.NE.AND P0, PT, R0, R3, PT ;  /* 0x000000030000720c */ /* 0x000fda0003f05270 */
[----:B------:R-:W-:Y:S05]  /*4cf0*/  @P0 BRA `(.L_x_54) ;  /* 0x0000000000300947 */ /* 0x000fea0003800000 */
[----:B------:R-:W-:Y:S01]  /*4d00*/  R2UR UR8, R5 ;  /* 0x00000000050872ca */ /* 0x000fe200000e0000 */
[----:B------:R-:W1:Y:S01]  /*4d10*/  S2R R2, SR_LANEID ;  /* 0x0000000000027919 */ /* 0x000e620000000000 */
[----:B------:R-:W-:Y:S02]  /*4d20*/  VOTEU.ANY UR6, UPT, PT ;  /* 0x0000000000067886 */ /* 0x000fe400038e0100 */
[----:B------:R-:W-:-:S09]  /*4d30*/  UFLO.U32 UR6, UR6 ;  /* 0x00000006000672bd */ /* 0x000fd200080e0000 */
[----:B------:R-:W-:-:S06]  /*4d40*/  ULOP3.LUT UR8, URZ, UR8, URZ, 0x33, !UPT ;  /* 0x00000008ff087292 */ /* 0x000fcc000f8e33ff */
[----:B------:R-:W-:-:S04]  /*4d50*/  IMAD.U32 R0, RZ, RZ, UR8 ;  /* 0x00000008ff007e24 */ /* 0x000fc8000f8e00ff */
[----:B------:R-:W3:Y:S02]  /*4d60*/  REDUX UR4, R0 ;  /* 0x00000000000473c4 */ /* 0x000ee40000000000 */
[----:B------:R4:W-:Y:S01]  /*4d70*/  UTCATOMSWS.AND URZ, UR8 ;  /* 0x0000000800ff79e3 */ /* 0x0009e20008000000 */
[----:B-1----:R-:W-:Y:S01]  /*4d80*/  ISETP.EQ.U32.AND P0, PT, R2, UR6, PT ;  /* 0x0000000602007c0c */ /* 0x002fe2000bf02070 */
[----:B---3--:R-:W-:-:S12]  /*4d90*/  IMAD.U32 R2, RZ, RZ, UR4 ;  /* 0x00000004ff027e24 */ /* 0x008fd8000f8e00ff */
[----:B------:R4:W-:Y:S01]  /*4da0*/  @P0 ATOMS.AND RZ, [UR5], R2 ;  /* 0x00000002ffff098c */ /* 0x0009e2000a800005 */
[----:B------:R-:W-:Y:S05]  /*4db0*/  BRA `(.L_x_55) ;  /* 0x0000000000147947 */ /* 0x000fea0003800000 */
.L_x_54:
[----:B------:R-:W-:Y:S02]  /*4dc0*/  MOV R2, 0x4de0 ;  /* 0x00004de000027802 */ /* 0x000fe40000000f00 */
[----:B--2---:R-:W-:Y:S05]  /*4dd0*/  CALL.REL.NOINC `($__internal_0_$__cuda_sm10x_tcgen05_guardrail_trap_col_being_dealloced_not_returned_by_alloc) ;  /* 0x0000000400a07944 */ /* 0x004fea0003c00000 */
[----:B------:R-:W-:Y:S05]  /*4de0*/  BRA `(.L_x_55) ;  /* 0x0000000000087947 */ /* 0x000fea0003800000 */
.L_x_53:
[----:B------:R-:W-:Y:S02]  /*4df0*/  MOV R2, 0x4e10 ;  /* 0x00004e1000027802 */ /* 0x000fe40000000f00 */
[----:B--2---:R-:W-:Y:S05]  /*4e00*/  CALL.REL.NOINC `($__internal_2_$__cuda_sm10x_tcgen05_guardrail_trap_unallocated_columns_being_dealloced) ;  /* 0x0000000400ac7944 */ /* 0x004fea0003c00000 */
.L_x_55:
[----:B------:R-:W-:Y:S01]  /*4e10*/  NOP ;  /* 0x0000000000007918 */ /* 0x000fe20000000000 */
.L_x_52:
[----:B------:R-:W-:-:S04]  /*4e20*/  DEPBAR.LE SB0, 0x0 ;  /* 0x000080000000791a */ /* 0x000fc80000000000 */
[----:B------:R-:W-:-:S04]  /*4e30*/  DEPBAR.LE SB0, 0x0 ;  /* 0x000080000000791a */ /* 0x000fc80000000000 */
[----:B----4-:R-:W-:Y:S05]  /*4e40*/  EXIT ;  /* 0x000000000000794d */ /* 0x010fea0003800000 */
.L_x_9:
[----:B------:R-:W-:-:S07]  /*4e50*/  MOV R20, R21 ;  /* 0x0000001500147202 */ /* 0x000fce0000000f00 */
.L_x_56:
[----:B----4-:R4:W3:Y:S02]  /*4e60*/  SYNCS.PHASECHK.TRANS64.TRYWAIT P0, [R14+URZ+0x90], R21 ;  /* 0x000090150e0075a7 */ /* 0x0108e400080011ff */
[----:B---3--:R-:W-:Y:S05]  /*4e70*/  @!P0 NANOSLEEP.SYNCS 0x989680 ;  /* 0x009896800000895d */ /* 0x008fea0003900000 */
[----:B------:R-:W3:Y:S02]  /*4e80*/  @!P0 SYNCS.PHASECHK.TRANS64 P0, [R14+URZ+0x90], R21 ;  /* 0x000090150e0085a7 */ /* 0x000ee400080010ff */
[----:B---3--:R-:W-:Y:S05]  /*4e90*/  @!P0 BRA `(.L_x_56) ;  /* 0xfffffffc00f08947 */ /* 0x008fea000383ffff */
[----:B------:R-:W-:Y:S05]  /*4ea0*/  BRA `(.L_x_57) ;  /* 0xffffffbc008c7947 */ /* 0x000fea000383ffff */
.L_x_11:
[----:B------:R-:W-:-:S07]  /*4eb0*/  MOV R7, R6 ;  /* 0x0000000600077202 */ /* 0x000fce0000000f00 */
.L_x_58:
[----:B--2---:R2:W3:Y:S02]  /*4ec0*/  SYNCS.PHASECHK.TRANS64.TRYWAIT P0, [R2+URZ+0x90], R7 ;  /* 0x00009007020075a7 */ /* 0x0044e400080011ff */
[----:B---3--:R-:W-:Y:S05]  /*4ed0*/  @!P0 NANOSLEEP.SYNCS 0x989680 ;  /* 0x009896800000895d */ /* 0x008fea0003900000 */
[----:B------:R-:W3:Y:S02]  /*4ee0*/  @!P0 SYNCS.PHASECHK.TRANS64 P0, [R2+URZ+0x90], R7 ;  /* 0x00009007020085a7 */ /* 0x000ee400080010ff */
[----:B---3--:R-:W-:Y:S05]  /*4ef0*/  @!P0 BRA `(.L_x_58) ;  /* 0xfffffffc00f08947 */ /* 0x008fea000383ffff */
[----:B------:R-:W-:Y:S05]  /*4f00*/  BRA `(.L_x_59) ;  /* 0xffffffc000307947 */ /* 0x000fea000383ffff */
.L_x_12:
[----:B------:R-:W-:-:S07]  /*4f10*/  MOV R13, R12 ;  /* 0x0000000c000d7202 */ /* 0x000fce0000000f00 */
.L_x_60:
[----:B--2---:R2:W3:Y:S02]  /*4f20*/  SYNCS.PHASECHK.TRANS64.TRYWAIT P0, [R8+URZ+0x90], R13 ;  /* 0x0000900d080075a7 */ /* 0x0044e400080011ff */
[----:B---3--:R-:W-:Y:S05]  /*4f30*/  @!P0 NANOSLEEP.SYNCS 0x989680 ;  /* 0x009896800000895d */ /* 0x008fea0003900000 */
[----:B------:R-:W3:Y:S02]  /*4f40*/  @!P0 SYNCS.PHASECHK.TRANS64 P0, [R8+URZ+0x90], R13 ;  /* 0x0000900d080085a7 */ /* 0x000ee400080010ff */
[----:B---3--:R-:W-:Y:S05]  /*4f50*/  @!P0 BRA `(.L_x_60) ;  /* 0xfffffffc00f08947 */ /* 0x008fea000383ffff */
[----:B------:R-:W-:Y:S05]  /*4f60*/  BRA `(.L_x_4) ;  /* 0xffffffc000647947 */ /* 0x000fea000383ffff */
.L_x_14:
[----:B------:R-:W-:-:S07]  /*4f70*/  MOV R0, UR23 ;  /* 0x0000001700007c02 */ /* 0x000fce0008000f00 */
.L_x_61:
[----:B---3--:R3:W4:Y:S02]  /*4f80*/  SYNCS.PHASECHK.TRANS64.TRYWAIT P0, [R0+URZ+0x80], RZ ;  /* 0x000080ff000075a7 */ /* 0x00872400080011ff */
[----:B----4-:R-:W-:Y:S05]  /*4f90*/  @!P0 NANOSLEEP.SYNCS 0x989680 ;  /* 0x009896800000895d */ /* 0x010fea0003900000 */
[----:B------:R-:W4:Y:S02]  /*4fa0*/  @!P0 SYNCS.PHASECHK.TRANS64 P0, [R0+URZ+0x80], RZ ;  /* 0x000080ff000085a7 */ /* 0x000f2400080010ff */
[----:B----4-:R-:W-:Y:S05]  /*4fb0*/  @!P0 BRA `(.L_x_61) ;  /* 0xfffffffc00f08947 */ /* 0x010fea000383ffff */
[----:B------:R-:W-:Y:S05]  /*4fc0*/  BRA `(.L_x_62) ;  /* 0xffffffc000687947 */ /* 0x000fea000383ffff */
.L_x_17:
[----:B------:R-:W-:Y:S02]  /*4fd0*/  MOV R4, UR16 ;  /* 0x0000001000047c02 */ /* 0x000fe40008000f00 */
[----:B------:R-:W-:Y:S02]  /*4fe0*/  MOV R5, UR16 ;  /* 0x0000001000057c02 */ /* 0x000fe40008000f00 */
[----:B------:R-:W-:-:S07]  /*4ff0*/  MOV R0, UR5 ;  /* 0x0000000500007c02 */ /* 0x000fce0008000f00 */
.L_x_63:
[----:B--2---:R2:W3:Y:S02]  /*5000*/  SYNCS.PHASECHK.TRANS64.TRYWAIT P0, [R0+URZ+0x30], R5 ;  /* 0x00003005000075a7 */ /* 0x0044e400080011ff */
[----:B---3--:R-:W-:Y:S05]  /*5010*/  @!P0 NANOSLEEP.SYNCS 0x989680 ;  /* 0x009896800000895d */ /* 0x008fea0003900000 */
[----:B------:R-:W3:Y:S02]  /*5020*/  @!P0 SYNCS.PHASECHK.TRANS64 P0, [R0+URZ+0x30], R5 ;  /* 0x00003005000085a7 */ /* 0x000ee400080010ff */
[----:B---3--:R-:W-:Y:S05]  /*5030*/  @!P0 BRA `(.L_x_63) ;  /* 0xfffffffc00f08947 */ /* 0x008fea000383ffff */
[----:B------:R-:W-:Y:S05]  /*5040*/  BRA `(.L_x_16) ;  /* 0xffffffc400207947 */ /* 0x000fea000383ffff */
.L_x_19:
[----:B------:R-:W-:-:S07]  /*5050*/  MOV R5, R4 ;  /* 0x0000000400057202 */ /* 0x000fce0000000f00 */
.L_x_64:
[----:B---3--:R3:W4:Y:S02]  /*5060*/  SYNCS.PHASECHK.TRANS64.TRYWAIT P0, [R3+URZ+0x80], R5 ;  /* 0x00008005030075a7 */ /* 0x00872400080011ff */
[----:B----4-:R-:W-:Y:S05]  /*5070*/  @!P0 NANOSLEEP.SYNCS 0x989680 ;  /* 0x009896800000895d */ /* 0x010fea0003900000 */
[----:B------:R-:W4:Y:S02]  /*5080*/  @!P0 SYNCS.PHASECHK.TRANS64 P0, [R3+URZ+0x80], R5 ;  /* 0x00008005030085a7 */ /* 0x000f2400080010ff */
[----:B----4-:R-:W-:Y:S05]  /*5090*/  @!P0 BRA `(.L_x_64) ;  /* 0xfffffffc00f08947 */ /* 0x010fea000383ffff */
[----:B------:R-:W-:Y:S05]  /*50a0*/  BRA `(.L_x_65) ;  /* 0xffffffc400707947 */ /* 0x000fea000383ffff */
.L_x_21:
[----:B------:R-:W-:Y:S02]  /*50b0*/  MOV R2, UR4 ;  /* 0x0000000400027c02 */ /* 0x000fe40008000f00 */
[----:B------:R-:W-:Y:S02]  /*50c0*/  MOV R3, UR4 ;  /* 0x0000000400037c02 */ /* 0x000fe40008000f00 */
[----:B------:R-:W-:-:S07]  /*50d0*/  MOV R0, UR5 ;  /* 0x0000000500007c02 */ /* 0x000fce0008000f00 */
.L_x_66:
[----:B---3--:R3:W4:Y:S02]  /*50e0*/  SYNCS.PHASECHK.TRANS64.TRYWAIT P0, [R0+URZ+0x30], R3 ;  /* 0x00003003000075a7 */ /* 0x00872400080011ff */
[----:B----4-:R-:W-:Y:S05]  /*50f0*/  @!P0 NANOSLEEP.SYNCS 0x989680 ;  /* 0x009896800000895d */ /* 0x010fea0003900000 */
[----:B------:R-:W4:Y:S02]  /*5100*/  @!P0 SYNCS.PHASECHK.TRANS64 P0, [R0+URZ+0x30], R3 ;  /* 0x00003003000085a7 */ /* 0x000f2400080010ff */
[----:B----4-:R-:W-:Y:S05]  /*5110*/  @!P0 BRA `(.L_x_66) ;  /* 0xfffffffc00f08947 */ /* 0x010fea000383ffff */
[----:B------:R-:W-:Y:S05]  /*5120*/  BRA `(.L_x_67) ;  /* 0xffffffc400f47947 */ /* 0x000fea000383ffff */
.L_x_23:
[----:B------:R-:W-:-:S07]  /*5130*/  MOV R2, UR12 ;  /* 0x0000000c00027c02 */ /* 0x000fce0008000f00 */
.L_x_68:
[----:B---3--:R3:W4:Y:S02]  /*5140*/  SYNCS.PHASECHK.TRANS64.TRYWAIT P0, [R2+URZ+0x80], RZ ;  /* 0x000080ff020075a7 */ /* 0x00872400080011ff */
[----:B----4-:R-:W-:Y:S05]  /*5150*/  @!P0 NANOSLEEP.SYNCS 0x989680 ;  /* 0x009896800000895d */ /* 0x010fea0003900000 */
[----:B------:R-:W4:Y:S02]  /*5160*/  @!P0 SYNCS.PHASECHK.TRANS64 P0, [R2+URZ+0x80], RZ ;  /* 0x000080ff020085a7 */ /* 0x000f2400080010ff */
[----:B----4-:R-:W-:Y:S05]  /*5170*/  @!P0 BRA `(.L_x_68) ;  /* 0xfffffffc00f08947 */ /* 0x010fea000383ffff */
[----:B------:R-:W-:Y:S05]  /*5180*/  BRA `(.L_x_69) ;  /* 0xffffffc8000c7947 */ /* 0x000fea000383ffff */
.L_x_26:
[----:B------:R-:W-:Y:S02]  /*5190*/  MOV R0, UR18 ;  /* 0x0000001200007c02 */ /* 0x000fe40008000f00 */
[----:B------:R-:W-:-:S07]  /*51a0*/  MOV R3, R2 ;  /* 0x0000000200037202 */ /* 0x000fce0000000f00 */
.L_x_70:
[----:B---3--:R3:W4:Y:S02]  /*51b0*/  SYNCS.PHASECHK.TRANS64.TRYWAIT P0, [R0+URZ+0x70], R3 ;  /* 0x00007003000075a7 */ /* 0x00872400080011ff */
[----:B----4-:R-:W-:Y:S05]  /*51c0*/  @!P0 NANOSLEEP.SYNCS 0x989680 ;  /* 0x009896800000895d */ /* 0x010fea0003900000 */
[----:B------:R-:W4:Y:S02]  /*51d0*/  @!P0 SYNCS.PHASECHK.TRANS64 P0, [R0+URZ+0x70], R3 ;  /* 0x00007003000085a7 */ /* 0x000f2400080010ff */
[----:B----4-:R-:W-:Y:S05]  /*51e0*/  @!P0 BRA `(.L_x_70) ;  /* 0xfffffffc00f08947 */ /* 0x010fea000383ffff */
[----:B------:R-:W-:Y:S05]  /*51f0*/  BRA `(.L_x_25) ;  /* 0xffffffcc00307947 */ /* 0x000fea000383ffff */
.L_x_28:
[----:B------:R-:W-:Y:S02]  /*5200*/  MOV R2, UR23 ;  /* 0x0000001700027c02 */ /* 0x000fe40008000f00 */
[----:B------:R-:W-:Y:S02]  /*5210*/  MOV R3, UR23 ;  /* 0x0000001700037c02 */ /* 0x000fe40008000f00 */
[----:B------:R-:W-:Y:S07]  /*5220*/  MOV R0, UR13 ;  /* 0x0000000d00007c02 */ /* 0x000fee0008000f00 */
.L_x_71:
[----:B---3--:R3:W4:Y:S02]  /*5230*/  SYNCS.PHASECHK.TRANS64.TRYWAIT P1, [R0+URZ], R3 ;  /* 0x00000003000075a7 */ /* 0x00872400080211ff */
[----:B----4-:R-:W-:Y:S05]  /*5240*/  @!P1 NANOSLEEP.SYNCS 0x989680 ;  /* 0x009896800000995d */ /* 0x010fea0003900000 */
[----:B------:R-:W4:Y:S02]  /*5250*/  @!P1 SYNCS.PHASECHK.TRANS64 P1, [R0+URZ], R3 ;  /* 0x00000003000095a7 */ /* 0x000f2400080210ff */
[----:B----4-:R-:W-:Y:S05]  /*5260*/  @!P1 BRA `(.L_x_71) ;  /* 0xfffffffc00f09947 */ /* 0x010fea000383ffff */
[----:B------:R-:W-:Y:S05]  /*5270*/  BRA `(.L_x_27) ;  /* 0xffffffcc00a47947 */ /* 0x000fea000383ffff */
.L_x_30:
[----:B------:R-:W-:-:S07]  /*5280*/  MOV R2, R3 ;  /* 0x0000000300027202 */ /* 0x000fce0000000f00 */
.L_x_72:
[----:B----4-:R4:W3:Y:S02]  /*5290*/  SYNCS.PHASECHK.TRANS64.TRYWAIT P0, [R0+URZ+0x80], R3 ;  /* 0x00008003000075a7 */ /* 0x0108e400080011ff */
[----:B---3--:R-:W-:Y:S05]  /*52a0*/  @!P0 NANOSLEEP.SYNCS 0x989680 ;  /* 0x009896800000895d */ /* 0x008fea0003900000 */
[----:B------:R-:W3:Y:S02]  /*52b0*/  @!P0 SYNCS.PHASECHK.TRANS64 P0, [R0+URZ+0x80], R3 ;  /* 0x00008003000085a7 */ /* 0x000ee400080010ff */
[----:B---3--:R-:W-:Y:S05]  /*52c0*/  @!P0 BRA `(.L_x_72) ;  /* 0xfffffffc00f08947 */ /* 0x008fea000383ffff */
[----:B------:R-:W-:Y:S05]  /*52d0*/  BRA `(.L_x_73) ;  /* 0xffffffd000287947 */ /* 0x000fea000383ffff */
.L_x_32:
[----:B------:R-:W-:-:S07]  /*52e0*/  MOV R3, R2 ;  /* 0x0000000200037202 */ /* 0x000fce0000000f00 */
.L_x_74:
[----:B---3--:R3:W4:Y:S02]  /*52f0*/  SYNCS.PHASECHK.TRANS64.TRYWAIT P0, [R0+URZ+0x70], R3 ;  /* 0x00007003000075a7 */ /* 0x00872400080011ff */
[----:B----4-:R-:W-:Y:S05]  /*5300*/  @!P0 NANOSLEEP.SYNCS 0x989680 ;  /* 0x009896800000895d */ /* 0x010fea0003900000 */
[----:B------:R-:W4:Y:S02]  /*5310*/  @!P0 SYNCS.PHASECHK.TRANS64 P0, [R0+URZ+0x70], R3 ;  /* 0x00007003000085a7 */ /* 0x000f2400080010ff */
[----:B----4-:R-:W-:Y:S05]  /*5320*/  @!P0 BRA `(.L_x_74) ;  /* 0xfffffffc00f08947 */ /* 0x010fea000383ffff */
[----:B------:R-:W-:Y:S05]  /*5330*/  BRA `(.L_x_22) ;  /* 0xffffffd0007c7947 */ /* 0x000fea000383ffff */
.L_x_38:
[----:B---3--:R3:W4:Y:S02]  /*5340*/  SYNCS.PHASECHK.TRANS64.TRYWAIT P0, [R3+URZ+0x80], RZ ;  /* 0x000080ff030075a7 */ /* 0x00872400080011ff */
[----:B----4-:R-:W-:Y:S05]  /*5350*/  @!P0 NANOSLEEP.SYNCS 0x989680 ;  /* 0x009896800000895d */ /* 0x010fea0003900000 */
[----:B------:R-:W4:Y:S02]  /*5360*/  @!P0 SYNCS.PHASECHK.TRANS64 P0, [R3+URZ+0x80], RZ ;  /* 0x000080ff030085a7 */ /* 0x000f2400080010ff */
[----:B----4-:R-:W-:Y:S05]  /*5370*/  @!P0 BRA `(.L_x_38) ;  /* 0xfffffffc00f08947 */ /* 0x010fea000383ffff */
[----:B------:R-:W-:Y:S05]  /*5380*/  BRA `(.L_x_75) ;  /* 0xffffffd4004c7947 */ /* 0x000fea000383ffff */
.L_x_40:
[----:B------:R-:W-:-:S07]  /*5390*/  MOV R4, R5 ;  /* 0x0000000500047202 */ /* 0x000fce0000000f00 */
.L_x_76:
[----:B-1----:R1:W2:Y:S02]  /*53a0*/  SYNCS.PHASECHK.TRANS64.TRYWAIT P1, [R52+URZ+0x60], R5 ;  /* 0x00006005340075a7 */ /* 0x0022a400080211ff */
[----:B--2---:R-:W-:Y:S05]  /*53b0*/  @!P1 NANOSLEEP.SYNCS 0x989680 ;  /* 0x009896800000995d */ /* 0x004fea0003900000 */
[----:B------:R-:W2:Y:S02]  /*53c0*/  @!P1 SYNCS.PHASECHK.TRANS64 P1, [R52+URZ+0x60], R5 ;  /* 0x00006005340095a7 */ /* 0x000ea400080210ff */
[----:B--2---:R-:W-:Y:S05]  /*53d0*/  @!P1 BRA `(.L_x_76) ;  /* 0xfffffffc00f09947 */ /* 0x004fea000383ffff */
[----:B------:R-:W-:Y:S05]  /*53e0*/  BRA `(.L_x_77) ;  /* 0xffffffd8004c7947 */ /* 0x000fea000383ffff */
.L_x_47:
[-C--:B------:R-:W-:Y:S02]  /*53f0*/  MOV R6, R4.reuse ;  /* 0x0000000400067202 */ /* 0x080fe40000000f00 */
[----:B------:R-:W-:-:S07]  /*5400*/  MOV R7, R4 ;  /* 0x0000000400077202 */ /* 0x000fce0000000f00 */
.L_x_78:
[----:B-1----:R1:W2:Y:S02]  /*5410*/  SYNCS.PHASECHK.TRANS64.TRYWAIT P0, [R5+URZ+0x80], R7 ;  /* 0x00008007050075a7 */ /* 0x0022a400080011ff */
[----:B--2---:R-:W-:Y:S05]  /*5420*/  @!P0 NANOSLEEP.SYNCS 0x989680 ;  /* 0x009896800000895d */ /* 0x004fea0003900000 */
[----:B------:R-:W2:Y:S02]  /*5430*/  @!P0 SYNCS.PHASECHK.TRANS64 P0, [R5+URZ+0x80], R7 ;  /* 0x00008007050085a7 */ /* 0x000ea400080010ff */
[----:B--2---:R-:W-:Y:S05]  /*5440*/  @!P0 BRA `(.L_x_78) ;  /* 0xfffffffc00f08947 */ /* 0x004fea000383ffff */
[----:B------:R-:W-:Y:S05]  /*5450*/  BRA `(.L_x_79) ;  /* 0xfffffff400247947 */ /* 0x000fea000383ffff */
        .weak           $__internal_0_$__cuda_sm10x_tcgen05_guardrail_trap_col_being_dealloced_not_returned_by_alloc
        .type           $__internal_0_$__cuda_sm10x_tcgen05_guardrail_trap_col_being_dealloced_not_returned_by_alloc,@function
        .size           $__internal_0_$__cuda_sm10x_tcgen05_guardrail_trap_col_being_dealloced_not_returned_by_alloc,($__internal_1_$__cuda_sm10x_tcgen05_guardrail_trap_phase_invalid_during_alloc - $__internal_0_$__cuda_sm10x_tcgen05_guardrail_trap_col_being_dealloced_not_returned_by_alloc)
$__internal_0_$__cuda_sm10x_tcgen05_guardrail_trap_col_being_dealloced_not_returned_by_alloc:
[----:B------:R-:W-:Y:S05]  /*5460*/  BPT.TRAP 0x1 ;  /* 0x000000040000795c */ /* 0x000fea0000300000 */
[----:B------:R-:W-:-:S04]  /*5470*/  HFMA2 R3, -RZ, RZ, 0, 0 ;  /* 0x00000000ff037431 */ /* 0x000fc800000001ff */
[----:B------:R-:W-:Y:S05]  /*5480*/  RET.REL.NODEC R2 `(kernel_cutlass_kernel_cudnngrouped_gemmgrouped_gemm_swiglugrouped_gemm_swiglu_quantBlockScaledContiguousGroupedGemmKernel_object_at__TiledMMA_ThrLayoutVMNK11110000_PermutationMNK____MMAAt_0) ;  /* 0xffffffa802dc7950 */ /* 0x000fea0003c3ffff */
        .weak           $__internal_1_$__cuda_sm10x_tcgen05_guardrail_trap_phase_invalid_during_alloc
        .type           $__internal_1_$__cuda_sm10x_tcgen05_guardrail_trap_phase_invalid_during_alloc,@function
        .size           $__internal_1_$__cuda_sm10x_tcgen05_guardrail_trap_phase_invalid_during_alloc,($__internal_2_$__cuda_sm10x_tcgen05_guardrail_trap_unallocated_columns_being_dealloced - $__internal_1_$__cuda_sm10x_tcgen05_guardrail_trap_phase_invalid_during_alloc)
$__internal_1_$__cuda_sm10x_tcgen05_guardrail_trap_phase_invalid_during_alloc:
[----:B------:R-:W-:Y:S05]  /*5490*/  BPT.TRAP 0x1 ;  /* 0x000000040000795c */ /* 0x000fea0000300000 */
[----:B------:R-:W-:-:S04]  /*54a0*/  MOV R3, 0x0 ;  /* 0x0000000000037802 */ /* 0x000fc80000000f00 */
[----:B------:R-:W-:Y:S05]  /*54b0*/  RET.REL.NODEC R2 `(kernel_cutlass_kernel_cudnngrouped_gemmgrouped_gemm_swiglugrouped_gemm_swiglu_quantBlockScaledContiguousGroupedGemmKernel_object_at__TiledMMA_ThrLayoutVMNK11110000_PermutationMNK____MMAAt_0) ;  /* 0xffffffa802d07950 */ /* 0x000fea0003c3ffff */
        .weak           $__internal_2_$__cuda_sm10x_tcgen05_guardrail_trap_unallocated_columns_being_dealloced
        .type           $__internal_2_$__cuda_sm10x_tcgen05_guardrail_trap_unallocated_columns_being_dealloced,@function
        .size           $__internal_2_$__cuda_sm10x_tcgen05_guardrail_trap_unallocated_columns_being_dealloced,(.L_x_83 - $__internal_2_$__cuda_sm10x_tcgen05_guardrail_trap_unallocated_columns_being_dealloced)
$__internal_2_$__cuda_sm10x_tcgen05_guardrail_trap_unallocated_columns_being_dealloced:
[----:B------:R-:W-:Y:S05]  /*54c0*/  BPT.TRAP 0x1 ;  /* 0x000000040000795c */ /* 0x000fea0000300000 */
[----:B------:R-:W-:-:S04]  /*54d0*/  HFMA2 R3, -RZ, RZ, 0, 0 ;  /* 0x00000000ff037431 */ /* 0x000fc800000001ff */
[----:B------:R-:W-:Y:S05]  /*54e0*/  RET.REL.NODEC R2 `(kernel_cutlass_kernel_cudnngrouped_gemmgrouped_gemm_swiglugrouped_gemm_swiglu_quantBlockScaledContiguousGroupedGemmKernel_object_at__TiledMMA_ThrLayoutVMNK11110000_PermutationMNK____MMAAt_0) ;  /* 0xffffffa802c47950 */ /* 0x000fea0003c3ffff */
.L_x_80:
[----:B------:R-:W-:-:S00]  /*54f0*/  BRA `(.L_x_80) ;  /* 0xfffffffc00fc7947 */ /* 0x000fc0000383ffff */
[----:B------:R-:W-:-:S00]  /*5500*/  NOP ;  /* 0x0000000000007918 */ /* 0x000fc00000000000 */
[----:B------:R-:W-:-:S00]  /*5510*/  NOP ;  /* 0x0000000000007918 */ /* 0x000fc00000000000 */
[----:B------:R-:W-:-:S00]  /*5520*/  NOP ;  /* 0x0000000000007918 */ /* 0x000fc00000000000 */
[----:B------:R-:W-:-:S00]  /*5530*/  NOP ;  /* 0x0000000000007918 */ /* 0x000fc00000000000 */
[----:B------:R-:W-:-:S00]  /*5540*/  NOP ;  /* 0x0000000000007918 */ /* 0x000fc00000000000 */
[----:B------:R-:W-:-:S00]  /*5550*/  NOP ;  /* 0x0000000000007918 */ /* 0x000fc00000000000 */
[----:B------:R-:W-:-:S00]  /*5560*/  NOP ;  /* 0x0000000000007918 */ /* 0x000fc00000000000 */
[----:B------:R-:W-:-:S00]  /*5570*/  NOP ;  /* 0x0000000000007918 */ /* 0x000fc00000000000 */
.L_x_83:


//--------------------- .nv.shared.kernel_cutlass_kernel_cudnngrouped_gemmgrouped_gemm_swiglugrouped_gemm_swiglu_quantBlockScaledContiguousGroupedGemmKernel_object_at__TiledMMA_ThrLayoutVMNK11110000_PermutationMNK____MMAAt_0 --------------------------
	.section	.nv.shared.kernel_cutlass_kernel_cudnngrouped_gemmgrouped_gemm_swiglugrouped_gemm_swiglu_quantBlockScaledContiguousGroupedGemmKernel_object_at__TiledMMA_ThrLayoutVMNK11110000_PermutationMNK____MMAAt_0,"aw",@nobits
	.sectionflags	@""
	.align	1024
	.zero		1024


//--------------------- .nv.shared.reserved.0     --------------------------
	.section	.nv.shared.reserved.0,"aw",@nobits
	.align	8
	.weak		__nv_reservedSMEM_offset_0_alias
	.size		__nv_reservedSMEM_offset_0_alias, 0, 64
	.other		__nv_reservedSMEM_offset_0_alias,@"STO_CUDA_RESERVED_SHARED STV_DEFAULT"
__nv_reservedSMEM_offset_0_alias:
	.zero		0
.nv.shared.reserved.0:
	.zero		64
	.weak		__nv_reservedSMEM_allocation_phase
	.type		__nv_reservedSMEM_allocation_phase,@object
	.size		__nv_reservedSMEM_allocation_phase,(.L_0 - __nv_reservedSMEM_allocation_phase)
__nv_reservedSMEM_allocation_phase:
	.zero		1
.L_0:
	.zero		7
	.weak		__nv_reservedSMEM_devtool_atexit_pc
	.type		__nv_reservedSMEM_devtool_atexit_pc,@object
	.size		__nv_reservedSMEM_devtool_atexit_pc,(__nv_reservedSMEM_allocation_mask - __nv_reservedSMEM_devtool_atexit_pc)
__nv_reservedSMEM_devtool_atexit_pc:
	.zero		8
	.weak		__nv_reservedSMEM_allocation_mask
	.type		__nv_reservedSMEM_allocation_mask,@object
	.size		__nv_reservedSMEM_allocation_mask,(.L_2 - __nv_reservedSMEM_allocation_mask)
__nv_reservedSMEM_allocation_mask:
	.zero		4
.L_2:


//--------------------- .nv.constant0.kernel_cutlass_kernel_cudnngrouped_gemmgrouped_gemm_swiglugrouped_gemm_swiglu_quantBlockScaledContiguousGroupedGemmKernel_object_at__TiledMMA_ThrLayoutVMNK11110000_PermutationMNK____MMAAt_0 --------------------------
	.section	.nv.constant0.kernel_cutlass_kernel_cudnngrouped_gemmgrouped_gemm_swiglugrouped_gemm_swiglu_quantBlockScaledContiguousGroupedGemmKernel_object_at__TiledMMA_ThrLayoutVMNK11110000_PermutationMNK____MMAAt_0,"a",@progbits
	.sectionflags	@""
	.align	4
.nv.constant0.kernel_cutlass_kernel_cudnngrouped_gemmgrouped_gemm_swiglugrouped_gemm_swiglu_quantBlockScaledContiguousGroupedGemmKernel_object_at__TiledMMA_ThrLayoutVMNK11110000_PermutationMNK____MMAAt_0:
	.zero		1924


//--------------------- SYMBOLS --------------------------

	.type		.nv.reservedSmem.offset0,@object
	.size		.nv.reservedSmem.offset0,0x4
	.type		.nv.reservedSmem.cap,@object
	.size		.nv.reservedSmem.cap,0x4
